//
// Generated by NVIDIA NVVM Compiler
//
// Compiler Build ID: CL-36424714
// Cuda compilation tools, release 13.0, V13.0.88
// Based on NVVM 20.0.0
//

.version 9.0
.target sm_100
.address_size 64

	// .globl	_Z8init_gpuiiiPf
.extern .shared .align 16 .b8 sh_mem[];

.visible .entry _Z8init_gpuiiiPf(
	.param .u32 _Z8init_gpuiiiPf_param_0,
	.param .u32 _Z8init_gpuiiiPf_param_1,
	.param .u32 _Z8init_gpuiiiPf_param_2,
	.param .u64 .ptr .align 1 _Z8init_gpuiiiPf_param_3
)
{
	.reg .pred 	%p<9>;
	.reg .b32 	%r<46>;
	.reg .b32 	%f<38>;
	.reg .b64 	%rd<13>;

	ld.param.u32 	%r16, [_Z8init_gpuiiiPf_param_0];
	ld.param.u32 	%r17, [_Z8init_gpuiiiPf_param_1];
	ld.param.u32 	%r18, [_Z8init_gpuiiiPf_param_2];
	ld.param.u64 	%rd2, [_Z8init_gpuiiiPf_param_3];
	mov.u32 	%r19, %ctaid.x;
	mov.u32 	%r20, %ntid.x;
	mov.u32 	%r21, %tid.x;
	mad.lo.s32 	%r1, %r19, %r20, %r21;
	setp.ge.s32 	%p1, %r1, %r16;
	@%p1 bra 	$L__BB0_12;
	cvta.to.global.u64 	%rd3, %rd2;
	mad.lo.s32 	%r22, %r1, %r1, %r1;
	add.s32 	%r23, %r1, %r22;
	add.s32 	%r24, %r23, 1;
	cvt.rn.f32.u32 	%f5, %r24;
	mul.f32 	%f6, %f5, 0f3F7AE148;
	mul.lo.s32 	%r25, %r16, %r16;
	cvt.rn.f32.u32 	%f7, %r25;
	div.rn.f32 	%f37, %f6, %f7;
	mul.lo.s32 	%r26, %r18, %r1;
	mul.wide.s32 	%rd4, %r26, 4;
	add.s64 	%rd1, %rd3, %rd4;
	st.global.f32 	[%rd1], %f37;
	setp.lt.s32 	%p2, %r17, 2;
	@%p2 bra 	$L__BB0_11;
	mul.lo.s32 	%r28, %r17, %r17;
	cvt.rn.f32.u32 	%f2, %r28;
	add.s32 	%r2, %r17, -1;
	add.s32 	%r29, %r17, -2;
	and.b32  	%r3, %r2, 3;
	setp.lt.u32 	%p3, %r29, 3;
	mov.b32 	%r45, 1;
	@%p3 bra 	$L__BB0_6;
	add.s32 	%r43, %r17, -4;
	and.b32  	%r31, %r2, -4;
	neg.s32 	%r41, %r31;
	mov.b32 	%r42, 0;
$L__BB0_4:
	.pragma "nounroll";
	add.s32 	%r32, %r42, 1;
	add.s32 	%r33, %r43, 2;
	add.s32 	%r34, %r43, 3;
	cvt.rn.f32.s32 	%f8, %r34;
	mul.f32 	%f9, %f8, %f8;
	div.rn.f32 	%f10, %f9, %f2;
	mul.f32 	%f11, %f37, %f10;
	mul.wide.s32 	%rd5, %r32, 4;
	add.s64 	%rd6, %rd1, %rd5;
	st.global.f32 	[%rd6], %f11;
	cvt.rn.f32.s32 	%f12, %r33;
	mul.f32 	%f13, %f12, %f12;
	div.rn.f32 	%f14, %f13, %f2;
	mul.f32 	%f15, %f37, %f14;
	st.global.f32 	[%rd6+4], %f15;
	add.s32 	%r35, %r43, 1;
	cvt.rn.f32.s32 	%f16, %r35;
	mul.f32 	%f17, %f16, %f16;
	div.rn.f32 	%f18, %f17, %f2;
	mul.f32 	%f19, %f37, %f18;
	st.global.f32 	[%rd6+8], %f19;
	cvt.rn.f32.s32 	%f20, %r43;
	mul.f32 	%f21, %f20, %f20;
	div.rn.f32 	%f22, %f21, %f2;
	mul.f32 	%f23, %f37, %f22;
	st.global.f32 	[%rd6+12], %f23;
	add.s32 	%r43, %r43, -4;
	add.s32 	%r42, %r42, 4;
	add.s32 	%r41, %r41, 4;
	setp.ne.s32 	%p4, %r41, 0;
	@%p4 bra 	$L__BB0_4;
	add.s32 	%r45, %r42, 1;
$L__BB0_6:
	setp.eq.s32 	%p5, %r3, 0;
	@%p5 bra 	$L__BB0_11;
	setp.eq.s32 	%p6, %r3, 1;
	@%p6 bra 	$L__BB0_9;
	sub.s32 	%r36, %r17, %r45;
	cvt.rn.f32.s32 	%f24, %r36;
	mul.f32 	%f25, %f24, %f24;
	div.rn.f32 	%f26, %f25, %f2;
	mul.f32 	%f27, %f37, %f26;
	mul.wide.s32 	%rd7, %r45, 4;
	add.s64 	%rd8, %rd1, %rd7;
	st.global.f32 	[%rd8], %f27;
	not.b32 	%r37, %r45;
	add.s32 	%r38, %r17, %r37;
	cvt.rn.f32.s32 	%f28, %r38;
	mul.f32 	%f29, %f28, %f28;
	div.rn.f32 	%f30, %f29, %f2;
	mul.f32 	%f31, %f37, %f30;
	st.global.f32 	[%rd8+4], %f31;
	add.s32 	%r45, %r45, 2;
$L__BB0_9:
	and.b32  	%r39, %r2, 1;
	setp.eq.b32 	%p7, %r39, 1;
	not.pred 	%p8, %p7;
	@%p8 bra 	$L__BB0_11;
	sub.s32 	%r40, %r17, %r45;
	cvt.rn.f32.s32 	%f32, %r40;
	mul.f32 	%f33, %f32, %f32;
	div.rn.f32 	%f34, %f33, %f2;
	mul.f32 	%f35, %f37, %f34;
	mul.wide.s32 	%rd9, %r45, 4;
	add.s64 	%rd10, %rd1, %rd9;
	st.global.f32 	[%rd10], %f35;
	ld.global.f32 	%f37, [%rd1];
$L__BB0_11:
	mul.wide.s32 	%rd11, %r17, 4;
	add.s64 	%rd12, %rd1, %rd11;
	st.global.f32 	[%rd12], %f37;
	ld.global.f32 	%f36, [%rd1+4];
	st.global.f32 	[%rd12+4], %f36;
$L__BB0_12:
	ret;

}
	// .globl	_Z19iteration_gpu_tilediiiPfPKfii
.visible .entry _Z19iteration_gpu_tilediiiPfPKfii(
	.param .u32 _Z19iteration_gpu_tilediiiPfPKfii_param_0,
	.param .u32 _Z19iteration_gpu_tilediiiPfPKfii_param_1,
	.param .u32 _Z19iteration_gpu_tilediiiPfPKfii_param_2,
	.param .u64 .ptr .align 1 _Z19iteration_gpu_tilediiiPfPKfii_param_3,
	.param .u64 .ptr .align 1 _Z19iteration_gpu_tilediiiPfPKfii_param_4,
	.param .u32 _Z19iteration_gpu_tilediiiPfPKfii_param_5,
	.param .u32 _Z19iteration_gpu_tilediiiPfPKfii_param_6
)
{
	.reg .pred 	%p<18>;
	.reg .b32 	%r<49>;
	.reg .b32 	%f<16>;
	.reg .b64 	%rd<21>;

	ld.param.u32 	%r29, [_Z19iteration_gpu_tilediiiPfPKfii_param_0];
	ld.param.u32 	%r26, [_Z19iteration_gpu_tilediiiPfPKfii_param_1];
	ld.param.u32 	%r27, [_Z19iteration_gpu_tilediiiPfPKfii_param_2];
	ld.param.u64 	%rd3, [_Z19iteration_gpu_tilediiiPfPKfii_param_3];
	ld.param.u64 	%rd4, [_Z19iteration_gpu_tilediiiPfPKfii_param_4];
	ld.param.u32 	%r28, [_Z19iteration_gpu_tilediiiPfPKfii_param_5];
	ld.param.u32 	%r30, [_Z19iteration_gpu_tilediiiPfPKfii_param_6];
	cvta.to.global.u64 	%rd1, %rd3;
	cvta.to.global.u64 	%rd2, %rd4;
	mov.u32 	%r31, %ctaid.x;
	div.u32 	%r1, %r31, %r30;
	mul.lo.s32 	%r32, %r1, %r30;
	sub.s32 	%r2, %r31, %r32;
	setp.ge.s32 	%p1, %r1, %r29;
	@%p1 bra 	$L__BB1_22;
	mul.lo.s32 	%r3, %r1, %r27;
	mul.lo.s32 	%r4, %r2, %r28;
	add.s32 	%r5, %r4, 1;
	add.s32 	%r6, %r5, %r28;
	min.s32 	%r33, %r6, %r26;
	sub.s32 	%r7, %r33, %r5;
	mov.u32 	%r8, %tid.x;
	add.s32 	%r9, %r7, 4;
	setp.ge.s32 	%p2, %r8, %r9;
	@%p2 bra 	$L__BB1_13;
	add.s32 	%r10, %r7, 2;
	add.s32 	%r11, %r26, -1;
	add.s32 	%r12, %r4, -1;
	add.s32 	%r34, %r26, %r4;
	add.s32 	%r13, %r34, -2;
	mov.u32 	%r14, %ntid.x;
	mov.u32 	%r46, %r8;
$L__BB1_3:
	setp.gt.s32 	%p3, %r46, 1;
	@%p3 bra 	$L__BB1_7;
	setp.gt.s32 	%p6, %r4, 1;
	@%p6 bra 	$L__BB1_6;
	add.s32 	%r36, %r13, %r46;
	rem.s32 	%r37, %r36, %r26;
	setp.eq.s32 	%p7, %r37, 0;
	selp.b32 	%r47, %r26, %r37, %p7;
	bra.uni 	$L__BB1_12;
$L__BB1_6:
	add.s32 	%r47, %r12, %r46;
	bra.uni 	$L__BB1_12;
$L__BB1_7:
	setp.lt.s32 	%p4, %r46, %r10;
	@%p4 bra 	$L__BB1_11;
	setp.lt.s32 	%p5, %r6, %r11;
	@%p5 bra 	$L__BB1_10;
	add.s32 	%r35, %r12, %r46;
	rem.s32 	%r47, %r35, %r26;
	bra.uni 	$L__BB1_12;
$L__BB1_10:
	add.s32 	%r47, %r12, %r46;
	bra.uni 	$L__BB1_12;
$L__BB1_11:
	add.s32 	%r47, %r12, %r46;
$L__BB1_12:
	add.s32 	%r38, %r47, %r3;
	mul.wide.s32 	%rd5, %r38, 4;
	add.s64 	%rd6, %rd2, %rd5;
	ld.global.f32 	%f1, [%rd6];
	shl.b32 	%r39, %r46, 2;
	mov.u32 	%r40, sh_mem;
	add.s32 	%r41, %r40, %r39;
	st.shared.f32 	[%r41], %f1;
	add.s32 	%r46, %r46, %r14;
	setp.lt.s32 	%p8, %r46, %r9;
	@%p8 bra 	$L__BB1_3;
$L__BB1_13:
	bar.sync 	0;
	setp.ge.s32 	%p9, %r8, %r7;
	@%p9 bra 	$L__BB1_18;
	mov.u32 	%r23, %ntid.x;
	mov.u32 	%r44, sh_mem;
	cvt.s64.s32 	%rd8, %r3;
	cvt.s64.s32 	%rd9, %r4;
	add.s64 	%rd10, %rd9, %rd8;
	mov.u32 	%r48, %r8;
$L__BB1_15:
	neg.s32 	%r42, %r48;
	setp.eq.s32 	%p10, %r5, %r42;
	@%p10 bra 	$L__BB1_17;
	shl.b32 	%r43, %r48, 2;
	add.s32 	%r45, %r44, %r43;
	ld.shared.f32 	%f2, [%r45];
	ld.shared.f32 	%f3, [%r45+4];
	mul.f32 	%f4, %f3, 0f3FC66666;
	fma.rn.f32 	%f5, %f2, 0f3FCCCCCD, %f4;
	ld.shared.f32 	%f6, [%r45+8];
	add.f32 	%f7, %f6, %f5;
	ld.shared.f32 	%f8, [%r45+12];
	fma.rn.f32 	%f9, %f8, 0f3F19999A, %f7;
	ld.shared.f32 	%f10, [%r45+16];
	fma.rn.f32 	%f11, %f10, 0f3E800000, %f9;
	div.rn.f32 	%f12, %f11, 0f40A00000;
	cvt.s64.s32 	%rd7, %r48;
	add.s64 	%rd11, %rd10, %rd7;
	shl.b64 	%rd12, %rd11, 2;
	add.s64 	%rd13, %rd1, %rd12;
	st.global.f32 	[%rd13+4], %f12;
$L__BB1_17:
	add.s32 	%r48, %r48, %r23;
	setp.lt.s32 	%p11, %r48, %r7;
	@%p11 bra 	$L__BB1_15;
$L__BB1_18:
	setp.gt.s32 	%p12, %r4, 0;
	setp.ne.s32 	%p13, %r8, 0;
	or.pred  	%p14, %p13, %p12;
	@%p14 bra 	$L__BB1_20;
	mul.wide.s32 	%rd14, %r3, 4;
	add.s64 	%rd15, %rd2, %rd14;
	ld.global.f32 	%f13, [%rd15];
	add.s64 	%rd16, %rd1, %rd14;
	st.global.f32 	[%rd16], %f13;
$L__BB1_20:
	setp.ne.s32 	%p15, %r8, 0;
	setp.lt.s32 	%p16, %r6, %r26;
	or.pred  	%p17, %p15, %p16;
	@%p17 bra 	$L__BB1_22;
	mul.wide.s32 	%rd17, %r3, 4;
	add.s64 	%rd18, %rd1, %rd17;
	ld.global.f32 	%f14, [%rd18];
	mul.wide.s32 	%rd19, %r26, 4;
	add.s64 	%rd20, %rd18, %rd19;
	st.global.f32 	[%rd20], %f14;
	ld.global.f32 	%f15, [%rd18+4];
	st.global.f32 	[%rd20+4], %f15;
$L__BB1_22:
	ret;

}


// ===== COMPILED SASS (sm_100) =====

	.target	sm_100

	.elftype	@"ET_EXEC"


//--------------------- .note.nv.tkinfo           --------------------------
	.section	.note.nv.tkinfo,"",@"SHT_NOTE"
	.sectionflags	@"SHF_NOTE_NV_TKINFO"
	.tkinfo
        /*0018*/ 	.word	0x00000002
        /*0030*/ 	.string	""
        /*0030*/ 	.string	"ptxas"
        /*0030*/ 	.string	"Cuda compilation tools, release 13.0, V13.0.88"
        /*0030*/ 	.string	"Build cuda_13.0.r13.0/compiler.36424714_0"
        /*0030*/ 	.string	"-arch sm_100 -m 64 "



//--------------------- .note.nv.cuinfo           --------------------------
	.section	.note.nv.cuinfo,"",@"SHT_NOTE"
	.sectionflags	@"SHF_NOTE_NV_CUINFO"
        /*0018*/ 	.short	0x0002
        /*001a*/ 	.short	0x0064
        /*001c*/ 	.short	0x0082
	.zero		2


//--------------------- .nv.info                  --------------------------
	.section	.nv.info,"",@"SHT_CUDA_INFO"
	.align	4


	//----- nvinfo : EIATTR_REGCOUNT
	.align		4
        /*0000*/ 	.byte	0x04, 0x2f
        /*0002*/ 	.short	(.L_1 - .L_0)
	.align		4
.L_0:
        /*0004*/ 	.word	index@(_Z8init_gpuiiiPf)
        /*0008*/ 	.word	0x00000015


	//----- nvinfo : EIATTR_FRAME_SIZE
	.align		4
.L_1:
        /*000c*/ 	.byte	0x04, 0x11
        /*000e*/ 	.short	(.L_3 - .L_2)
	.align		4
.L_2:
        /*0010*/ 	.word	index@($__internal_1_$__cuda_sm3x_div_rn_noftz_f32_slowpath)
        /*0014*/ 	.word	0x00000000


	//----- nvinfo : EIATTR_FRAME_SIZE
	.align		4
.L_3:
        /*0018*/ 	.byte	0x04, 0x11
        /*001a*/ 	.short	(.L_5 - .L_4)
	.align		4
.L_4:
        /*001c*/ 	.word	index@(_Z8init_gpuiiiPf)
        /*0020*/ 	.word	0x00000000


	//----- nvinfo : EIATTR_REGCOUNT
	.align		4
.L_5:
        /*0024*/ 	.byte	0x04, 0x2f
        /*0026*/ 	.short	(.L_7 - .L_6)
	.align		4
.L_6:
        /*0028*/ 	.word	index@(_Z19iteration_gpu_tilediiiPfPKfii)
        /*002c*/ 	.word	0x0000001a


	//----- nvinfo : EIATTR_FRAME_SIZE
	.align		4
.L_7:
        /*0030*/ 	.byte	0x04, 0x11
        /*0032*/ 	.short	(.L_9 - .L_8)
	.align		4
.L_8:
        /*0034*/ 	.word	index@($__internal_0_$__cuda_sm3x_div_rn_noftz_f32_slowpath)
        /*0038*/ 	.word	0x00000000


	//----- nvinfo : EIATTR_FRAME_SIZE
	.align		4
.L_9:
        /*003c*/ 	.byte	0x04, 0x11
        /*003e*/ 	.short	(.L_11 - .L_10)
	.align		4
.L_10:
        /*0040*/ 	.word	index@(_Z19iteration_gpu_tilediiiPfPKfii)
        /*0044*/ 	.word	0x00000000


	//----- nvinfo : EIATTR_MIN_STACK_SIZE
	.align		4
.L_11:
        /*0048*/ 	.byte	0x04, 0x12
        /*004a*/ 	.short	(.L_13 - .L_12)
	.align		4
.L_12:
        /*004c*/ 	.word	index@(_Z19iteration_gpu_tilediiiPfPKfii)
        /*0050*/ 	.word	0x00000000


	//----- nvinfo : EIATTR_MIN_STACK_SIZE
	.align		4
.L_13:
        /*0054*/ 	.byte	0x04, 0x12
        /*0056*/ 	.short	(.L_15 - .L_14)
	.align		4
.L_14:
        /*0058*/ 	.word	index@(_Z8init_gpuiiiPf)
        /*005c*/ 	.word	0x00000000
.L_15:


//--------------------- .nv.compat                --------------------------
	.section	.nv.compat,"",@"SHT_CUDA_COMPAT_INFO"
	.align	4
        /*0000*/ 	.byte	0x02, 0x09, 0x00, 0x00, 0x02, 0x02, 0x01, 0x00, 0x02, 0x05, 0x05, 0x00, 0x03, 0x07, 0x01, 0x01
        /*0010*/ 	.byte	0x02, 0x03, 0x00, 0x00, 0x02, 0x06, 0x01, 0x00, 0x04, 0x0b, 0x08, 0x00, 0x01, 0x00, 0x00, 0x00
        /*0020*/ 	.byte	0x00, 0x00, 0x00, 0x00


//--------------------- .nv.info._Z19iteration_gpu_tilediiiPfPKfii --------------------------
	.section	.nv.info._Z19iteration_gpu_tilediiiPfPKfii,"",@"SHT_CUDA_INFO"
	.sectionflags	@""
	.align	4


	//----- nvinfo : EIATTR_CUDA_API_VERSION
	.align		4
        /*0000*/ 	.byte	0x04, 0x37
        /*0002*/ 	.short	(.L_17 - .L_16)
.L_16:
        /*0004*/ 	.word	0x00000082


	//----- nvinfo : EIATTR_KPARAM_INFO
	.align		4
.L_17:
        /*0008*/ 	.byte	0x04, 0x17
        /*000a*/ 	.short	(.L_19 - .L_18)
.L_18:
        /*000c*/ 	.word	0x00000000
        /*0010*/ 	.short	0x0006
        /*0012*/ 	.short	0x0024
        /*0014*/ 	.byte	0x00, 0xf0, 0x11, 0x00


	//----- nvinfo : EIATTR_KPARAM_INFO
	.align		4
.L_19:
        /*0018*/ 	.byte	0x04, 0x17
        /*001a*/ 	.short	(.L_21 - .L_20)
.L_20:
        /*001c*/ 	.word	0x00000000
        /*0020*/ 	.short	0x0005
        /*0022*/ 	.short	0x0020
        /*0024*/ 	.byte	0x00, 0xf0, 0x11, 0x00


	//----- nvinfo : EIATTR_KPARAM_INFO
	.align		4
.L_21:
        /*0028*/ 	.byte	0x04, 0x17
        /*002a*/ 	.short	(.L_23 - .L_22)
.L_22:
        /*002c*/ 	.word	0x00000000
        /*0030*/ 	.short	0x0004
        /*0032*/ 	.short	0x0018
        /*0034*/ 	.byte	0x00, 0xf5, 0x21, 0x00


	//----- nvinfo : EIATTR_KPARAM_INFO
	.align		4
.L_23:
        /*0038*/ 	.byte	0x04, 0x17
        /*003a*/ 	.short	(.L_25 - .L_24)
.L_24:
        /*003c*/ 	.word	0x00000000
        /*0040*/ 	.short	0x0003
        /*0042*/ 	.short	0x0010
        /*0044*/ 	.byte	0x00, 0xf5, 0x21, 0x00


	//----- nvinfo : EIATTR_KPARAM_INFO
	.align		4
.L_25:
        /*0048*/ 	.byte	0x04, 0x17
        /*004a*/ 	.short	(.L_27 - .L_26)
.L_26:
        /*004c*/ 	.word	0x00000000
        /*0050*/ 	.short	0x0002
        /*0052*/ 	.short	0x0008
        /*0054*/ 	.byte	0x00, 0xf0, 0x11, 0x00


	//----- nvinfo : EIATTR_KPARAM_INFO
	.align		4
.L_27:
        /*0058*/ 	.byte	0x04, 0x17
        /*005a*/ 	.short	(.L_29 - .L_28)
.L_28:
        /*005c*/ 	.word	0x00000000
        /*0060*/ 	.short	0x0001
        /*0062*/ 	.short	0x0004
        /*0064*/ 	.byte	0x00, 0xf0, 0x11, 0x00


	//----- nvinfo : EIATTR_KPARAM_INFO
	.align		4
.L_29:
        /*0068*/ 	.byte	0x04, 0x17
        /*006a*/ 	.short	(.L_31 - .L_30)
.L_30:
        /*006c*/ 	.word	0x00000000
        /*0070*/ 	.short	0x0000
        /*0072*/ 	.short	0x0000
        /*0074*/ 	.byte	0x00, 0xf0, 0x11, 0x00


	//----- nvinfo : EIATTR_SPARSE_MMA_MASK
	.align		4
.L_31:
        /*0078*/ 	.byte	0x03, 0x50
        /*007a*/ 	.short	0x0000


	//----- nvinfo : EIATTR_MAXREG_COUNT
	.align		4
        /*007c*/ 	.byte	0x03, 0x1b
        /*007e*/ 	.short	0x00ff


	//----- nvinfo : EIATTR_NUM_BARRIERS
	.align		4
        /*0080*/ 	.byte	0x02, 0x4c
        /*0082*/ 	.byte	0x01
	.zero		1


	//----- nvinfo : EIATTR_MERCURY_ISA_VERSION
	.align		4
        /*0084*/ 	.byte	0x03, 0x5f
        /*0086*/ 	.short	0x0101


	//----- nvinfo : EIATTR_VRC_CTA_INIT_COUNT
	.align		4
        /*0088*/ 	.byte	0x02, 0x4a
	.zero		1
	.zero		1


	//----- nvinfo : EIATTR_EXIT_INSTR_OFFSETS
	.align		4
        /*008c*/ 	.byte	0x04, 0x1c
        /*008e*/ 	.short	(.L_33 - .L_32)


	//   ....[0]....
.L_32:
        /*0090*/ 	.word	0x00000170


	//   ....[1]....
        /*0094*/ 	.word	0x00000bf0


	//   ....[2]....
        /*0098*/ 	.word	0x00000c70


	//----- nvinfo : EIATTR_CRS_STACK_SIZE
	.align		4
.L_33:
        /*009c*/ 	.byte	0x04, 0x1e
        /*009e*/ 	.short	(.L_35 - .L_34)
.L_34:
        /*00a0*/ 	.word	0x00000000


	//----- nvinfo : EIATTR_CBANK_PARAM_SIZE
	.align		4
.L_35:
        /*00a4*/ 	.byte	0x03, 0x19
        /*00a6*/ 	.short	0x0028


	//----- nvinfo : EIATTR_PARAM_CBANK
	.align		4
        /*00a8*/ 	.byte	0x04, 0x0a
        /*00aa*/ 	.short	(.L_37 - .L_36)
	.align		4
.L_36:
        /*00ac*/ 	.word	index@(.nv.constant0._Z19iteration_gpu_tilediiiPfPKfii)
        /*00b0*/ 	.short	0x0380
        /*00b2*/ 	.short	0x0028


	//----- nvinfo : EIATTR_SW_WAR
	.align		4
.L_37:
        /*00b4*/ 	.byte	0x04, 0x36
        /*00b6*/ 	.short	(.L_39 - .L_38)
.L_38:
        /*00b8*/ 	.word	0x00000008
.L_39:


//--------------------- .nv.info._Z8init_gpuiiiPf --------------------------
	.section	.nv.info._Z8init_gpuiiiPf,"",@"SHT_CUDA_INFO"
	.sectionflags	@""
	.align	4


	//----- nvinfo : EIATTR_CUDA_API_VERSION
	.align		4
        /*0000*/ 	.byte	0x04, 0x37
        /*0002*/ 	.short	(.L_41 - .L_40)
.L_40:
        /*0004*/ 	.word	0x00000082


	//----- nvinfo : EIATTR_KPARAM_INFO
	.align		4
.L_41:
        /*0008*/ 	.byte	0x04, 0x17
        /*000a*/ 	.short	(.L_43 - .L_42)
.L_42:
        /*000c*/ 	.word	0x00000000
        /*0010*/ 	.short	0x0003
        /*0012*/ 	.short	0x0010
        /*0014*/ 	.byte	0x00, 0xf5, 0x21, 0x00


	//----- nvinfo : EIATTR_KPARAM_INFO
	.align		4
.L_43:
        /*0018*/ 	.byte	0x04, 0x17
        /*001a*/ 	.short	(.L_45 - .L_44)
.L_44:
        /*001c*/ 	.word	0x00000000
        /*0020*/ 	.short	0x0002
        /*0022*/ 	.short	0x0008
        /*0024*/ 	.byte	0x00, 0xf0, 0x11, 0x00


	//----- nvinfo : EIATTR_KPARAM_INFO
	.align		4
.L_45:
        /*0028*/ 	.byte	0x04, 0x17
        /*002a*/ 	.short	(.L_47 - .L_46)
.L_46:
        /*002c*/ 	.word	0x00000000
        /*0030*/ 	.short	0x0001
        /*0032*/ 	.short	0x0004
        /*0034*/ 	.byte	0x00, 0xf0, 0x11, 0x00


	//----- nvinfo : EIATTR_KPARAM_INFO
	.align		4
.L_47:
        /*0038*/ 	.byte	0x04, 0x17
        /*003a*/ 	.short	(.L_49 - .L_48)
.L_48:
        /*003c*/ 	.word	0x00000000
        /*0040*/ 	.short	0x0000
        /*0042*/ 	.short	0x0000
        /*0044*/ 	.byte	0x00, 0xf0, 0x11, 0x00


	//----- nvinfo : EIATTR_SPARSE_MMA_MASK
	.align		4
.L_49:
        /*0048*/ 	.byte	0x03, 0x50
        /*004a*/ 	.short	0x0000


	//----- nvinfo : EIATTR_MAXREG_COUNT
	.align		4
        /*004c*/ 	.byte	0x03, 0x1b
        /*004e*/ 	.short	0x00ff


	//----- nvinfo : EIATTR_MERCURY_ISA_VERSION
	.align		4
        /*0050*/ 	.byte	0x03, 0x5f
        /*0052*/ 	.short	0x0101


	//----- nvinfo : EIATTR_VRC_CTA_INIT_COUNT
	.align		4
        /*0054*/ 	.byte	0x02, 0x4a
	.zero		1
	.zero		1


	//----- nvinfo : EIATTR_EXIT_INSTR_OFFSETS
	.align		4
        /*0058*/ 	.byte	0x04, 0x1c
        /*005a*/ 	.short	(.L_51 - .L_50)


	//   ....[0]....
.L_50:
        /*005c*/ 	.word	0x00000070


	//   ....[1]....
        /*0060*/ 	.word	0x00000c30


	//----- nvinfo : EIATTR_CRS_STACK_SIZE
	.align		4
.L_51:
        /*0064*/ 	.byte	0x04, 0x1e
        /*0066*/ 	.short	(.L_53 - .L_52)
.L_52:
        /*0068*/ 	.word	0x00000000


	//----- nvinfo : EIATTR_CBANK_PARAM_SIZE
	.align		4
.L_53:
        /*006c*/ 	.byte	0x03, 0x19
        /*006e*/ 	.short	0x0018


	//----- nvinfo : EIATTR_PARAM_CBANK
	.align		4
        /*0070*/ 	.byte	0x04, 0x0a
        /*0072*/ 	.short	(.L_55 - .L_54)
	.align		4
.L_54:
        /*0074*/ 	.word	index@(.nv.constant0._Z8init_gpuiiiPf)
        /*0078*/ 	.short	0x0380
        /*007a*/ 	.short	0x0018


	//----- nvinfo : EIATTR_SW_WAR
	.align		4
.L_55:
        /*007c*/ 	.byte	0x04, 0x36
        /*007e*/ 	.short	(.L_57 - .L_56)
.L_56:
        /*0080*/ 	.word	0x00000008
.L_57:


//--------------------- .nv.callgraph             --------------------------
	.section	.nv.callgraph,"",@"SHT_CUDA_CALLGRAPH"
	.align	4
	.sectionentsize	8
	.align		4
        /*0000*/ 	.word	0x00000000
	.align		4
        /*0004*/ 	.word	0xffffffff
	.align		4
        /*0008*/ 	.word	0x00000000
	.align		4
        /*000c*/ 	.word	0xfffffffe
	.align		4
        /*0010*/ 	.word	0x00000000
	.align		4
        /*0014*/ 	.word	0xfffffffd
	.align		4
        /*0018*/ 	.word	0x00000000
	.align		4
        /*001c*/ 	.word	0xfffffffc


//--------------------- .text._Z19iteration_gpu_tilediiiPfPKfii --------------------------
	.section	.text._Z19iteration_gpu_tilediiiPfPKfii,"ax",@progbits
	.align	128
        .global         _Z19iteration_gpu_tilediiiPfPKfii
        .type           _Z19iteration_gpu_tilediiiPfPKfii,@function
        .size           _Z19iteration_gpu_tilediiiPfPKfii,(.L_x_56 - _Z19iteration_gpu_tilediiiPfPKfii)
        .other          _Z19iteration_gpu_tilediiiPfPKfii,@"STO_CUDA_ENTRY STV_DEFAULT"
_Z19iteration_gpu_tilediiiPfPKfii:
.text._Z19iteration_gpu_tilediiiPfPKfii:
[----:B------:R-:W-:Y:S08]  /*0000*/  LDC R1, c[0x0][0x37c] ;  /* 0x0000df00ff017b82 */ /* 0x000ff00000000800 */
[----:B------:R-:W0:Y:S01]  /*0010*/  LDC R11, c[0x0][0x3a4] ;  /* 0x0000e900ff0b7b82 */ /* 0x000e220000000800 */
[----:B------:R-:W1:Y:S07]  /*0020*/  LDCU UR5, c[0x0][0x380] ;  /* 0x00007000ff0577ac */ /* 0x000e6e0008000800 */
[----:B------:R-:W2:Y:S01]  /*0030*/  S2UR UR4, SR_CTAID.X ;  /* 0x00000000000479c3 */ /* 0x000ea20000002500 */
[----:B0-----:R-:W0:Y:S01]  /*0040*/  I2F.U32.RP R0, R11 ;  /* 0x0000000b00007306 */ /* 0x001e220000209000 */
[----:B------:R-:W-:-:S07]  /*0050*/  ISETP.NE.U32.AND P2, PT, R11, RZ, PT ;  /* 0x000000ff0b00720c */ /* 0x000fce0003f45070 */
[----:B0-----:R-:W0:Y:S02]  /*0060*/  MUFU.RCP R0, R0 ;  /* 0x0000000000007308 */ /* 0x001e240000001000 */
[----:B0-----:R-:W-:-:S06]  /*0070*/  VIADD R2, R0, 0xffffffe ;  /* 0x0ffffffe00027836 */ /* 0x001fcc0000000000 */
[----:B------:R0:W3:Y:S02]  /*0080*/  F2I.FTZ.U32.TRUNC.NTZ R3, R2 ;  /* 0x0000000200037305 */ /* 0x0000e4000021f000 */
[----:B0-----:R-:W-:Y:S02]  /*0090*/  IMAD.MOV.U32 R2, RZ, RZ, RZ ;  /* 0x000000ffff027224 */ /* 0x001fe400078e00ff */
[----:B---3--:R-:W-:-:S04]  /*00a0*/  IMAD.MOV R4, RZ, RZ, -R3 ;  /* 0x000000ffff047224 */ /* 0x008fc800078e0a03 */
[----:B------:R-:W-:-:S04]  /*00b0*/  IMAD R5, R4, R11, RZ ;  /* 0x0000000b04057224 */ /* 0x000fc800078e02ff */
[----:B------:R-:W-:-:S06]  /*00c0*/  IMAD.HI.U32 R3, R3, R5, R2 ;  /* 0x0000000503037227 */ /* 0x000fcc00078e0002 */
[----:B--2---:R-:W-:-:S04]  /*00d0*/  IMAD.HI.U32 R3, R3, UR4, RZ ;  /* 0x0000000403037c27 */ /* 0x004fc8000f8e00ff */
[----:B------:R-:W-:-:S04]  /*00e0*/  IMAD.MOV R4, RZ, RZ, -R3 ;  /* 0x000000ffff047224 */ /* 0x000fc800078e0a03 */
[----:B------:R-:W-:-:S05]  /*00f0*/  IMAD R0, R11, R4, UR4 ;  /* 0x000000040b007e24 */ /* 0x000fca000f8e0204 */
[----:B------:R-:W-:-:S13]  /*0100*/  ISETP.GE.U32.AND P0, PT, R0, R11, PT ;  /* 0x0000000b0000720c */ /* 0x000fda0003f06070 */
[----:B------:R-:W-:Y:S02]  /*0110*/  @P0 IMAD.IADD R0, R0, 0x1, -R11 ;  /* 0x0000000100000824 */ /* 0x000fe400078e0a0b */
[----:B------:R-:W-:-:S03]  /*0120*/  @P0 VIADD R3, R3, 0x1 ;  /* 0x0000000103030836 */ /* 0x000fc60000000000 */
[----:B------:R-:W-:-:S13]  /*0130*/  ISETP.GE.U32.AND P1, PT, R0, R11, PT ;  /* 0x0000000b0000720c */ /* 0x000fda0003f26070 */
[----:B------:R-:W-:Y:S02]  /*0140*/  @P1 IADD3 R3, PT, PT, R3, 0x1, RZ ;  /* 0x0000000103031810 */ /* 0x000fe40007ffe0ff */
[----:B------:R-:W-:-:S04]  /*0150*/  @!P2 LOP3.LUT R3, RZ, R11, RZ, 0x33, !PT ;  /* 0x0000000bff03a212 */ /* 0x000fc800078e33ff */
[----:B-1----:R-:W-:-:S13]  /*0160*/  ISETP.GE.AND P0, PT, R3, UR5, PT ;  /* 0x0000000503007c0c */ /* 0x002fda000bf06270 */
[----:B------:R-:W-:Y:S05]  /*0170*/  @P0 EXIT ;  /* 0x000000000000094d */ /* 0x000fea0003800000 */
[----:B------:R-:W0:Y:S01]  /*0180*/  LDCU UR5, c[0x0][0x3a0] ;  /* 0x00007400ff0577ac */ /* 0x000e220008000800 */
[----:B------:R-:W1:Y:S01]  /*0190*/  LDC R4, c[0x0][0x384] ;  /* 0x0000e100ff047b82 */ /* 0x000e620000000800 */
[----:B------:R-:W-:Y:S01]  /*01a0*/  IMAD.MOV R0, RZ, RZ, -R3 ;  /* 0x000000ffff007224 */ /* 0x000fe200078e0a03 */
[----:B------:R-:W2:Y:S01]  /*01b0*/  S2R R10, SR_TID.X ;  /* 0x00000000000a7919 */ /* 0x000ea20000002100 */
[----:B------:R-:W3:Y:S01]  /*01c0*/  LDCU.64 UR6, c[0x0][0x358] ;  /* 0x00006b00ff0677ac */ /* 0x000ee20008000a00 */
[----:B------:R-:W-:Y:S01]  /*01d0*/  BSSY.RECONVERGENT B0, `(.L_x_0) ;  /* 0x000005f000007945 */ /* 0x000fe20003800200 */
[----:B------:R-:W-:Y:S01]  /*01e0*/  IMAD R11, R11, R0, UR4 ;  /* 0x000000040b0b7e24 */ /* 0x000fe2000f8e0200 */
[----:B------:R-:W4:Y:S03]  /*01f0*/  LDCU UR4, c[0x0][0x388] ;  /* 0x00007100ff0477ac */ /* 0x000f260008000800 */
[----:B0-----:R-:W-:-:S04]  /*0200*/  IMAD R11, R11, UR5, RZ ;  /* 0x000000050b0b7c24 */ /* 0x001fc8000f8e02ff */
[----:B------:R-:W-:-:S04]  /*0210*/  VIADD R9, R11, 0x1 ;  /* 0x000000010b097836 */ /* 0x000fc80000000000 */
[----:B------:R-:W-:Y:S02]  /*0220*/  VIADD R8, R9, UR5 ;  /* 0x0000000509087c36 */ /* 0x000fe40008000000 */
[----:B----4-:R-:W-:-:S03]  /*0230*/  IMAD R6, R3, UR4, RZ ;  /* 0x0000000403067c24 */ /* 0x010fc6000f8e02ff */
[----:B-1----:R-:W-:-:S05]  /*0240*/  VIMNMX R0, PT, PT, R8, R4, PT ;  /* 0x0000000408007248 */ /* 0x002fca0003fe0100 */
[----:B------:R-:W-:-:S04]  /*0250*/  IMAD.IADD R7, R0, 0x1, -R9 ;  /* 0x0000000100077824 */ /* 0x000fc800078e0a09 */
[----:B------:R-:W-:-:S05]  /*0260*/  VIADD R13, R7, 0x4 ;  /* 0x00000004070d7836 */ /* 0x000fca0000000000 */
[----:B--2---:R-:W-:-:S13]  /*0270*/  ISETP.GE.AND P0, PT, R10, R13, PT ;  /* 0x0000000d0a00720c */ /* 0x004fda0003f06270 */
[----:B---3--:R-:W-:Y:S05]  /*0280*/  @P0 BRA `(.L_x_1) ;  /* 0x00000004004c0947 */ /* 0x008fea0003800000 */
[----:B------:R-:W0:Y:S01]  /*0290*/  S2R R15, SR_CgaCtaId ;  /* 0x00000000000f7919 */ /* 0x000e220000008800 */
[----:B------:R-:W1:Y:S01]  /*02a0*/  LDC R0, c[0x0][0x360] ;  /* 0x0000d800ff007b82 */ /* 0x000e620000000800 */
[----:B------:R-:W-:Y:S01]  /*02b0*/  MOV R14, 0x400 ;  /* 0x00000400000e7802 */ /* 0x000fe20000000f00 */
[----:B------:R-:W-:Y:S01]  /*02c0*/  VIADD R16, R7, 0x2 ;  /* 0x0000000207107836 */ /* 0x000fe20000000000 */
[----:B------:R-:W-:Y:S01]  /*02d0*/  IADD3 R5, PT, PT, R4, -0x1, RZ ;  /* 0xffffffff04057810 */ /* 0x000fe20007ffe0ff */
[----:B------:R-:W-:Y:S02]  /*02e0*/  VIADD R17, R11, 0xffffffff ;  /* 0xffffffff0b117836 */ /* 0x000fe40000000000 */
[----:B------:R-:W-:Y:S01]  /*02f0*/  IMAD.MOV.U32 R18, RZ, RZ, R10 ;  /* 0x000000ffff127224 */ /* 0x000fe200078e000a */
[----:B------:R-:W-:Y:S01]  /*0300*/  ISETP.GE.AND P0, PT, R8, R5, PT ;  /* 0x000000050800720c */ /* 0x000fe20003f06270 */
[----:B------:R-:W2:Y:S08]  /*0310*/  LDC R12, c[0x0][0x384] ;  /* 0x0000e100ff0c7b82 */ /* 0x000eb00000000800 */
[----:B------:R-:W3:Y:S01]  /*0320*/  LDC.64 R2, c[0x0][0x398] ;  /* 0x0000e600ff027b82 */ /* 0x000ee20000000a00 */
[----:B0-----:R-:W-:-:S02]  /*0330*/  LEA R14, R15, R14, 0x18 ;  /* 0x0000000e0f0e7211 */ /* 0x001fc400078ec0ff */
[----:B------:R-:W-:-:S07]  /*0340*/  IADD3 R15, PT, PT, R11, -0x2, R4 ;  /* 0xfffffffe0b0f7810 */ /* 0x000fce0007ffe004 */
.L_x_8:
[----:B------:R-:W-:Y:S01]  /*0350*/  ISETP.GT.AND P1, PT, R18, 0x1, PT ;  /* 0x000000011200780c */ /* 0x000fe20003f24270 */
[----:B------:R-:W-:-:S12]  /*0360*/  BSSY.RECONVERGENT B1, `(.L_x_2) ;  /* 0x000003d000017945 */ /* 0x000fd80003800200 */
[----:B0-----:R-:W-:Y:S05]  /*0370*/  @P1 BRA `(.L_x_3) ;  /* 0x0000000000741947 */ /* 0x001fea0003800000 */
[----:B------:R-:W-:-:S13]  /*0380*/  ISETP.GT.AND P1, PT, R11, 0x1, PT ;  /* 0x000000010b00780c */ /* 0x000fda0003f24270 */
[----:B------:R-:W-:Y:S05]  /*0390*/  @P1 BRA `(.L_x_4) ;  /* 0x0000000000641947 */ /* 0x000fea0003800000 */
[----:B--2---:R-:W-:Y:S02]  /*03a0*/  IABS R19, R12 ;  /* 0x0000000c00137213 */ /* 0x004fe40000000000 */
[----:B------:R-:W-:Y:S02]  /*03b0*/  IADD3 R20, PT, PT, R15, R18, RZ ;  /* 0x000000120f147210 */ /* 0x000fe40007ffe0ff */
[----:B------:R-:W0:Y:S02]  /*03c0*/  I2F.RP R21, R19 ;  /* 0x0000001300157306 */ /* 0x000e240000209400 */
[----:B------:R-:W-:-:S06]  /*03d0*/  ISETP.GE.AND P3, PT, R20, RZ, PT ;  /* 0x000000ff1400720c */ /* 0x000fcc0003f66270 */
[----:B0-----:R-:W0:Y:S02]  /*03e0*/  MUFU.RCP R21, R21 ;  /* 0x0000001500157308 */ /* 0x001e240000001000 */
[----:B0-----:R-:W-:-:S06]  /*03f0*/  VIADD R4, R21, 0xffffffe ;  /* 0x0ffffffe15047836 */ /* 0x001fcc0000000000 */
[----:B------:R0:W2:Y:S02]  /*0400*/  F2I.FTZ.U32.TRUNC.NTZ R5, R4 ;  /* 0x0000000400057305 */ /* 0x0000a4000021f000 */
[----:B0-----:R-:W-:Y:S02]  /*0410*/  IMAD.MOV.U32 R4, RZ, RZ, RZ ;  /* 0x000000ffff047224 */ /* 0x001fe400078e00ff */
[----:B--2---:R-:W-:-:S04]  /*0420*/  IMAD.MOV R22, RZ, RZ, -R5 ;  /* 0x000000ffff167224 */ /* 0x004fc800078e0a05 */
[----:B------:R-:W-:Y:S01]  /*0430*/  IMAD R23, R22, R19, RZ ;  /* 0x0000001316177224 */ /* 0x000fe200078e02ff */
[----:B------:R-:W-:-:S03]  /*0440*/  IABS R22, R20 ;  /* 0x0000001400167213 */ /* 0x000fc60000000000 */
[----:B------:R-:W-:-:S06]  /*0450*/  IMAD.HI.U32 R5, R5, R23, R4 ;  /* 0x0000001705057227 */ /* 0x000fcc00078e0004 */
[----:B------:R-:W-:-:S04]  /*0460*/  IMAD.HI.U32 R5, R5, R22, RZ ;  /* 0x0000001605057227 */ /* 0x000fc800078e00ff */
[----:B------:R-:W-:-:S04]  /*0470*/  IMAD.MOV R5, RZ, RZ, -R5 ;  /* 0x000000ffff057224 */ /* 0x000fc800078e0a05 */
[----:B------:R-:W-:-:S05]  /*0480*/  IMAD R4, R19, R5, R22 ;  /* 0x0000000513047224 */ /* 0x000fca00078e0216 */
[----:B------:R-:W-:-:S13]  /*0490*/  ISETP.GT.U32.AND P1, PT, R19, R4, PT ;  /* 0x000000041300720c */ /* 0x000fda0003f24070 */
[----:B------:R-:W-:Y:S01]  /*04a0*/  @!P1 IMAD.IADD R4, R4, 0x1, -R19 ;  /* 0x0000000104049824 */ /* 0x000fe200078e0a13 */
[----:B------:R-:W-:-:S04]  /*04b0*/  ISETP.NE.AND P1, PT, R12, RZ, PT ;  /* 0x000000ff0c00720c */ /* 0x000fc80003f25270 */
[----:B------:R-:W-:-:S13]  /*04c0*/  ISETP.GT.U32.AND P2, PT, R19, R4, PT ;  /* 0x000000041300720c */ /* 0x000fda0003f44070 */
[----:B------:R-:W-:-:S04]  /*04d0*/  @!P2 IMAD.IADD R4, R4, 0x1, -R19 ;  /* 0x000000010404a824 */ /* 0x000fc800078e0a13 */
[----:B------:R-:W-:Y:S01]  /*04e0*/  @!P3 IMAD.MOV R4, RZ, RZ, -R4 ;  /* 0x000000ffff04b224 */ /* 0x000fe200078e0a04 */
[----:B------:R-:W-:-:S04]  /*04f0*/  @!P1 LOP3.LUT R4, RZ, R12, RZ, 0x33, !PT ;  /* 0x0000000cff049212 */ /* 0x000fc800078e33ff */
[----:B------:R-:W-:-:S04]  /*0500*/  ISETP.NE.AND P1, PT, R4, RZ, PT ;  /* 0x000000ff0400720c */ /* 0x000fc80003f25270 */
[----:B------:R-:W-:Y:S01]  /*0510*/  SEL R5, R4, R12, P1 ;  /* 0x0000000c04057207 */ /* 0x000fe20000800000 */
[----:B------:R-:W-:Y:S08]  /*0520*/  BRA `(.L_x_5) ;  /* 0x0000000000807947 */ /* 0x000ff00003800000 */
.L_x_4:
[----:B------:R-:W-:Y:S01]  /*0530*/  IADD3 R5, PT, PT, R17, R18, RZ ;  /* 0x0000001211057210 */ /* 0x000fe20007ffe0ff */
[----:B------:R-:W-:Y:S06]  /*0540*/  BRA `(.L_x_5) ;  /* 0x0000000000787947 */ /* 0x000fec0003800000 */
.L_x_3:
[----:B------:R-:W-:-:S13]  /*0550*/  ISETP.GE.AND P1, PT, R18, R16, PT ;  /* 0x000000101200720c */ /* 0x000fda0003f26270 */
[----:B------:R-:W-:Y:S05]  /*0560*/  @!P1 BRA `(.L_x_6) ;  /* 0x00000000006c9947 */ /* 0x000fea0003800000 */
[----:B------:R-:W-:Y:S05]  /*0570*/  @!P0 BRA `(.L_x_7) ;  /* 0x0000000000608947 */ /* 0x000fea0003800000 */
[----:B--2---:R-:W-:Y:S01]  /*0580*/  IABS R19, R12 ;  /* 0x0000000c00137213 */ /* 0x004fe20000000000 */
[----:B------:R-:W-:Y:S01]  /*0590*/  IMAD.IADD R21, R17, 0x1, R18 ;  /* 0x0000000111157824 */ /* 0x000fe200078e0212 */
[----:B------:R-:W-:Y:S02]  /*05a0*/  ISETP.NE.AND P3, PT, R12, RZ, PT ;  /* 0x000000ff0c00720c */ /* 0x000fe40003f65270 */
[----:B------:R-:W0:Y:S02]  /*05b0*/  I2F.RP R22, R19 ;  /* 0x0000001300167306 */ /* 0x000e240000209400 */
[----:B------:R-:W-:Y:S02]  /*05c0*/  IABS R20, R21 ;  /* 0x0000001500147213 */ /* 0x000fe40000000000 */
[----:B------:R-:W-:-:S04]  /*05d0*/  ISETP.GE.AND P2, PT, R21, RZ, PT ;  /* 0x000000ff1500720c */ /* 0x000fc80003f46270 */
[----:B0-----:R-:W0:Y:S02]  /*05e0*/  MUFU.RCP R22, R22 ;  /* 0x0000001600167308 */ /* 0x001e240000001000 */
[----:B0-----:R-:W-:-:S06]  /*05f0*/  VIADD R5, R22, 0xffffffe ;  /* 0x0ffffffe16057836 */ /* 0x001fcc0000000000 */
[----:B------:R-:W0:Y:S02]  /*0600*/  F2I.FTZ.U32.TRUNC.NTZ R5, R5 ;  /* 0x0000000500057305 */ /* 0x000e24000021f000 */
[----:B0-----:R-:W-:-:S04]  /*0610*/  IMAD.MOV R4, RZ, RZ, -R5 ;  /* 0x000000ffff047224 */ /* 0x001fc800078e0a05 */
[----:B------:R-:W-:Y:S02]  /*0620*/  IMAD R23, R4, R19, RZ ;  /* 0x0000001304177224 */ /* 0x000fe400078e02ff */
[----:B------:R-:W-:-:S04]  /*0630*/  IMAD.MOV.U32 R4, RZ, RZ, RZ ;  /* 0x000000ffff047224 */ /* 0x000fc800078e00ff */
[----:B------:R-:W-:-:S06]  /*0640*/  IMAD.HI.U32 R23, R5, R23, R4 ;  /* 0x0000001705177227 */ /* 0x000fcc00078e0004 */
[----:B------:R-:W-:-:S04]  /*0650*/  IMAD.HI.U32 R4, R23, R20, RZ ;  /* 0x0000001417047227 */ /* 0x000fc800078e00ff */
[----:B------:R-:W-:-:S04]  /*0660*/  IMAD.MOV R4, RZ, RZ, -R4 ;  /* 0x000000ffff047224 */ /* 0x000fc800078e0a04 */
[----:B------:R-:W-:-:S05]  /*0670*/  IMAD R4, R19, R4, R20 ;  /* 0x0000000413047224 */ /* 0x000fca00078e0214 */
[----:B------:R-:W-:-:S13]  /*0680*/  ISETP.GT.U32.AND P1, PT, R19, R4, PT ;  /* 0x000000041300720c */ /* 0x000fda0003f24070 */
[----:B------:R-:W-:-:S04]  /*0690*/  @!P1 IADD3 R4, PT, PT, R4, -R19, RZ ;  /* 0x8000001304049210 */ /* 0x000fc80007ffe0ff */
[----:B------:R-:W-:-:S13]  /*06a0*/  ISETP.GT.U32.AND P1, PT, R19, R4, PT ;  /* 0x000000041300720c */ /* 0x000fda0003f24070 */
[----:B------:R-:W-:-:S04]  /*06b0*/  @!P1 IMAD.IADD R4, R4, 0x1, -R19 ;  /* 0x0000000104049824 */ /* 0x000fc800078e0a13 */
[----:B------:R-:W-:Y:S01]  /*06c0*/  @!P2 IMAD.MOV R4, RZ, RZ, -R4 ;  /* 0x000000ffff04a224 */ /* 0x000fe200078e0a04 */
[----:B------:R-:W-:-:S05]  /*06d0*/  @!P3 LOP3.LUT R4, RZ, R12, RZ, 0x33, !PT ;  /* 0x0000000cff04b212 */ /* 0x000fca00078e33ff */
[----:B------:R-:W-:Y:S01]  /*06e0*/  IMAD.MOV.U32 R5, RZ, RZ, R4 ;  /* 0x000000ffff057224 */ /* 0x000fe200078e0004 */
[----:B------:R-:W-:Y:S06]  /*06f0*/  BRA `(.L_x_5) ;  /* 0x00000000000c7947 */ /* 0x000fec0003800000 */
.L_x_7:
[----:B------:R-:W-:Y:S01]  /*0700*/  IMAD.IADD R5, R17, 0x1, R18 ;  /* 0x0000000111057824 */ /* 0x000fe200078e0212 */
[----:B------:R-:W-:Y:S06]  /*0710*/  BRA `(.L_x_5) ;  /* 0x0000000000047947 */ /* 0x000fec0003800000 */
.L_x_6:
[----:B------:R-:W-:-:S07]  /*0720*/  IMAD.IADD R5, R17, 0x1, R18 ;  /* 0x0000000111057824 */ /* 0x000fce00078e0212 */
.L_x_5:
[----:B------:R-:W-:Y:S05]  /*0730*/  BSYNC.RECONVERGENT B1 ;  /* 0x0000000000017941 */ /* 0x000fea0003800200 */
.L_x_2:
[----:B------:R-:W-:-:S05]  /*0740*/  IADD3 R5, PT, PT, R6, R5, RZ ;  /* 0x0000000506057210 */ /* 0x000fca0007ffe0ff */
[----:B---3--:R-:W-:-:S06]  /*0750*/  IMAD.WIDE R4, R5, 0x4, R2 ;  /* 0x0000000405047825 */ /* 0x008fcc00078e0202 */
[----:B------:R-:W3:Y:S01]  /*0760*/  LDG.E R4, desc[UR6][R4.64] ;  /* 0x0000000604047981 */ /* 0x000ee2000c1e1900 */
[----:B------:R-:W-:Y:S02]  /*0770*/  IMAD R19, R18, 0x4, R14 ;  /* 0x0000000412137824 */ /* 0x000fe400078e020e */
[----:B-1----:R-:W-:-:S05]  /*0780*/  IMAD.IADD R18, R0, 0x1, R18 ;  /* 0x0000000100127824 */ /* 0x002fca00078e0212 */
[----:B------:R-:W-:Y:S01]  /*0790*/  ISETP.GE.AND P1, PT, R18, R13, PT ;  /* 0x0000000d1200720c */ /* 0x000fe20003f26270 */
[----:B---3--:R0:W-:-:S12]  /*07a0*/  STS [R19], R4 ;  /* 0x0000000413007388 */ /* 0x0081d80000000800 */
[----:B------:R-:W-:Y:S05]  /*07b0*/  @!P1 BRA `(.L_x_8) ;  /* 0xfffffff800e49947 */ /* 0x000fea000383ffff */
.L_x_1:
[----:B------:R-:W-:Y:S05]  /*07c0*/  BSYNC.RECONVERGENT B0 ;  /* 0x0000000000007941 */ /* 0x000fea0003800200 */
.L_x_0:
[----:B------:R-:W-:Y:S01]  /*07d0*/  BAR.SYNC.DEFER_BLOCKING 0x0 ;  /* 0x0000000000007b1d */ /* 0x000fe20000010000 */
[----:B------:R-:W-:-:S05]  /*07e0*/  ISETP.GE.AND P0, PT, R10, R7, PT ;  /* 0x000000070a00720c */ /* 0x000fca0003f06270 */
[----:B------:R-:W1:Y:S01]  /*07f0*/  LDCU.64 UR8, c[0x0][0x390] ;  /* 0x00007200ff0877ac */ /* 0x000e620008000a00 */
[----:B------:R-:W-:Y:S07]  /*0800*/  BSSY.RECONVERGENT B3, `(.L_x_9) ;  /* 0x0000030000037945 */ /* 0x000fee0003800200 */
[----:B------:R-:W-:Y:S05]  /*0810*/  @P0 BRA `(.L_x_10) ;  /* 0x0000000000b80947 */ /* 0x000fea0003800000 */
[----:B------:R-:W3:Y:S01]  /*0820*/  S2R R5, SR_CgaCtaId ;  /* 0x0000000000057919 */ /* 0x000ee20000008800 */
[----:B------:R-:W4:Y:S01]  /*0830*/  LDC R2, c[0x0][0x360] ;  /* 0x0000d800ff027b82 */ /* 0x000f220000000800 */
[----:B0-----:R-:W-:Y:S02]  /*0840*/  MOV R4, 0x400 ;  /* 0x0000040000047802 */ /* 0x001fe40000000f00 */
[----:B------:R-:W-:Y:S02]  /*0850*/  IADD3 R3, P0, PT, R6, R11, RZ ;  /* 0x0000000b06037210 */ /* 0x000fe40007f1e0ff */
[----:B------:R-:W-:-:S04]  /*0860*/  SHF.R.S32.HI R13, RZ, 0x1f, R11 ;  /* 0x0000001fff0d7819 */ /* 0x000fc8000001140b */
[----:B--2---:R-:W-:Y:S02]  /*0870*/  LEA.HI.X.SX32 R12, R6, R13, 0x1, P0 ;  /* 0x0000000d060c7211 */ /* 0x004fe400000f0eff */
[----:B---3--:R-:W-:Y:S01]  /*0880*/  LEA R4, R5, R4, 0x18 ;  /* 0x0000000405047211 */ /* 0x008fe200078ec0ff */
[----:B------:R-:W-:-:S07]  /*0890*/  IMAD.MOV.U32 R5, RZ, RZ, R10 ;  /* 0x000000ffff057224 */ /* 0x000fce00078e000a */
.L_x_15:
[----:B------:R-:W-:Y:S01]  /*08a0*/  IMAD.MOV R0, RZ, RZ, -R5 ;  /* 0x000000ffff007224 */ /* 0x000fe200078e0a05 */
[----:B------:R-:W-:Y:S04]  /*08b0*/  BSSY.RECONVERGENT B2, `(.L_x_11) ;  /* 0x0000021000027945 */ /* 0x000fe80003800200 */
[----:B------:R-:W-:-:S13]  /*08c0*/  ISETP.NE.AND P0, PT, R9, R0, PT ;  /* 0x000000000900720c */ /* 0x000fda0003f05270 */
[----:B0-----:R-:W-:Y:S05]  /*08d0*/  @!P0 BRA `(.L_x_12) ;  /* 0x0000000000788947 */ /* 0x001fea0003800000 */
[----:B------:R-:W-:Y:S01]  /*08e0*/  LEA R13, R5, R4, 0x2 ;  /* 0x00000004050d7211 */ /* 0x000fe200078e10ff */
[----:B------:R-:W-:Y:S04]  /*08f0*/  BSSY.RECONVERGENT B1, `(.L_x_13) ;  /* 0x0000017000017945 */ /* 0x000fe80003800200 */
[----:B------:R-:W0:Y:S04]  /*0900*/  LDS R14, [R13+0x4] ;  /* 0x000004000d0e7984 */ /* 0x000e280000000800 */
[----:B------:R-:W2:Y:S04]  /*0910*/  LDS R0, [R13] ;  /* 0x000000000d007984 */ /* 0x000ea80000000800 */
[----:B------:R-:W3:Y:S04]  /*0920*/  LDS R17, [R13+0x8] ;  /* 0x000008000d117984 */ /* 0x000ee80000000800 */
[----:B------:R-:W5:Y:S04]  /*0930*/  LDS R19, [R13+0xc] ;  /* 0x00000c000d137984 */ /* 0x000f680000000800 */
[----:B------:R-:W1:Y:S01]  /*0940*/  LDS R21, [R13+0x10] ;  /* 0x000010000d157984 */ /* 0x000e620000000800 */
[----:B0-----:R-:W-:Y:S01]  /*0950*/  FMUL R15, R14, 1.5499999523162841797 ;  /* 0x3fc666660e0f7820 */ /* 0x001fe20000400000 */
[----:B------:R-:W-:-:S03]  /*0960*/  IMAD.MOV.U32 R14, RZ, RZ, 0x40a00000 ;  /* 0x40a00000ff0e7424 */ /* 0x000fc600078e00ff */
[----:B--2---:R-:W-:Y:S01]  /*0970*/  FFMA R0, R0, 1.6000000238418579102, R15 ;  /* 0x3fcccccd00007823 */ /* 0x004fe2000000000f */
[----:B------:R-:W-:-:S03]  /*0980*/  IMAD.MOV.U32 R15, RZ, RZ, 0x3e4ccccd ;  /* 0x3e4ccccdff0f7424 */ /* 0x000fc600078e00ff */
[----:B---3--:R-:W-:Y:S01]  /*0990*/  FADD R0, R0, R17 ;  /* 0x0000001100007221 */ /* 0x008fe20000000000 */
[----:B------:R-:W-:-:S03]  /*09a0*/  FFMA R14, R15, -R14, 1 ;  /* 0x3f8000000f0e7423 */ /* 0x000fc6000000080e */
[----:B-----5:R-:W-:Y:S01]  /*09b0*/  FFMA R0, R19, 0.60000002384185791016, R0 ;  /* 0x3f19999a13007823 */ /* 0x020fe20000000000 */
[----:B------:R-:W-:-:S03]  /*09c0*/  FFMA R15, R14, R15, 0.20000000298023223877 ;  /* 0x3e4ccccd0e0f7423 */ /* 0x000fc6000000000f */
[----:B-1----:R-:W-:-:S04]  /*09d0*/  FFMA R0, R21, 0.25, R0 ;  /* 0x3e80000015007823 */ /* 0x002fc80000000000 */
[----:B------:R-:W0:Y:S01]  /*09e0*/  FCHK P0, R0, 5 ;  /* 0x40a0000000007902 */ /* 0x000e220000000000 */
[----:B------:R-:W-:-:S04]  /*09f0*/  FFMA R13, R0, R15, RZ ;  /* 0x0000000f000d7223 */ /* 0x000fc800000000ff */
[----:B------:R-:W-:-:S04]  /*0a00*/  FFMA R14, R13, -5, R0 ;  /* 0xc0a000000d0e7823 */ /* 0x000fc80000000000 */
[----:B------:R-:W-:Y:S01]  /*0a10*/  FFMA R13, R15, R14, R13 ;  /* 0x0000000e0f0d7223 */ /* 0x000fe2000000000d */
[----:B0-----:R-:W-:Y:S06]  /*0a20*/  @!P0 BRA `(.L_x_14) ;  /* 0x00000000000c8947 */ /* 0x001fec0003800000 */
[----:B------:R-:W-:-:S07]  /*0a30*/  MOV R14, 0xa50 ;  /* 0x00000a50000e7802 */ /* 0x000fce0000000f00 */
[----:B----4-:R-:W-:Y:S05]  /*0a40*/  CALL.REL.NOINC `($__internal_0_$__cuda_sm3x_div_rn_noftz_f32_slowpath) ;  /* 0x00000000008c7944 */ /* 0x010fea0003c00000 */
[----:B------:R-:W-:-:S07]  /*0a50*/  IMAD.MOV.U32 R13, RZ, RZ, R0 ;  /* 0x000000ffff0d7224 */ /* 0x000fce00078e0000 */
.L_x_14:
[----:B------:R-:W-:Y:S05]  /*0a60*/  BSYNC.RECONVERGENT B1 ;  /* 0x0000000000017941 */ /* 0x000fea0003800200 */
.L_x_13:
[----:B------:R-:W-:-:S04]  /*0a70*/  IADD3 R0, P0, PT, R5, R3, RZ ;  /* 0x0000000305007210 */ /* 0x000fc80007f1e0ff */
[----:B------:R-:W-:Y:S02]  /*0a80*/  LEA.HI.X.SX32 R15, R5, R12, 0x1, P0 ;  /* 0x0000000c050f7211 */ /* 0x000fe400000f0eff */
[----:B------:R-:W-:-:S04]  /*0a90*/  LEA R14, P0, R0, UR8, 0x2 ;  /* 0x00000008000e7c11 */ /* 0x000fc8000f8010ff */
[----:B------:R-:W-:-:S05]  /*0aa0*/  LEA.HI.X R15, R0, UR9, R15, 0x2, P0 ;  /* 0x00000009000f7c11 */ /* 0x000fca00080f140f */
[----:B------:R0:W-:Y:S04]  /*0ab0*/  STG.E desc[UR6][R14.64+0x4], R13 ;  /* 0x0000040d0e007986 */ /* 0x0001e8000c101906 */
.L_x_12:
[----:B-1----:R-:W-:Y:S05]  /*0ac0*/  BSYNC.RECONVERGENT B2 ;  /* 0x0000000000027941 */ /* 0x002fea0003800200 */
.L_x_11:
[----:B----4-:R-:W-:-:S05]  /*0ad0*/  IMAD.IADD R5, R2, 0x1, R5 ;  /* 0x0000000102057824 */ /* 0x010fca00078e0205 */
[----:B------:R-:W-:-:S13]  /*0ae0*/  ISETP.GE.AND P0, PT, R5, R7, PT ;  /* 0x000000070500720c */ /* 0x000fda0003f06270 */
[----:B------:R-:W-:Y:S05]  /*0af0*/  @!P0 BRA `(.L_x_15) ;  /* 0xfffffffc00688947 */ /* 0x000fea000383ffff */
.L_x_10:
[----:B-1----:R-:W-:Y:S05]  /*0b00*/  BSYNC.RECONVERGENT B3 ;  /* 0x0000000000037941 */ /* 0x002fea0003800200 */
.L_x_9:
[----:B0-----:R-:W0:Y:S01]  /*0b10*/  LDC R13, c[0x0][0x384] ;  /* 0x0000e100ff0d7b82 */ /* 0x001e220000000800 */
[----:B------:R-:W-:Y:S01]  /*0b20*/  ISETP.GT.AND P0, PT, R11, RZ, PT ;  /* 0x000000ff0b00720c */ /* 0x000fe20003f04270 */
[----:B------:R-:W-:Y:S03]  /*0b30*/  BSSY.RECONVERGENT B0, `(.L_x_16) ;  /* 0x000000b000007945 */ /* 0x000fe60003800200 */
[----:B------:R-:W-:Y:S02]  /*0b40*/  ISETP.NE.OR P0, PT, R10, RZ, P0 ;  /* 0x000000ff0a00720c */ /* 0x000fe40000705670 */
[----:B0-----:R-:W-:-:S04]  /*0b50*/  ISETP.GE.AND P1, PT, R8, R13, PT ;  /* 0x0000000d0800720c */ /* 0x001fc80003f26270 */
[----:B------:R-:W-:-:S07]  /*0b60*/  ISETP.NE.OR P1, PT, R10, RZ, !P1 ;  /* 0x000000ff0a00720c */ /* 0x000fce0004f25670 */
[----:B------:R-:W-:Y:S06]  /*0b70*/  @P0 BRA `(.L_x_17) ;  /* 0x0000000000180947 */ /* 0x000fec0003800000 */
[----:B------:R-:W0:Y:S08]  /*0b80*/  LDC.64 R2, c[0x0][0x398] ;  /* 0x0000e600ff027b82 */ /* 0x000e300000000a00 */
[----:B------:R-:W1:Y:S01]  /*0b90*/  LDC.64 R4, c[0x0][0x390] ;  /* 0x0000e400ff047b82 */ /* 0x000e620000000a00 */
[----:B0-----:R-:W-:-:S06]  /*0ba0*/  IMAD.WIDE R2, R6, 0x4, R2 ;  /* 0x0000000406027825 */ /* 0x001fcc00078e0202 */
[----:B------:R-:W3:Y:S01]  /*0bb0*/  LDG.E R3, desc[UR6][R2.64] ;  /* 0x0000000602037981 */ /* 0x000ee2000c1e1900 */
[----:B-1----:R-:W-:-:S05]  /*0bc0*/  IMAD.WIDE R4, R6, 0x4, R4 ;  /* 0x0000000406047825 */ /* 0x002fca00078e0204 */
[----:B---3--:R0:W-:Y:S02]  /*0bd0*/  STG.E desc[UR6][R4.64], R3 ;  /* 0x0000000304007986 */ /* 0x0081e4000c101906 */
.L_x_17:
[----:B------:R-:W-:Y:S05]  /*0be0*/  BSYNC.RECONVERGENT B0 ;  /* 0x0000000000007941 */ /* 0x000fea0003800200 */
.L_x_16:
[----:B------:R-:W-:Y:S05]  /*0bf0*/  @P1 EXIT ;  /* 0x000000000000194d */ /* 0x000fea0003800000 */
[----:B0-----:R-:W0:Y:S02]  /*0c00*/  LDC.64 R2, c[0x0][0x390] ;  /* 0x0000e400ff027b82 */ /* 0x001e240000000a00 */
[----:B0-----:R-:W-:-:S05]  /*0c10*/  IMAD.WIDE R6, R6, 0x4, R2 ;  /* 0x0000000406067825 */ /* 0x001fca00078e0202 */
[----:B------:R-:W3:Y:S01]  /*0c20*/  LDG.E R9, desc[UR6][R6.64] ;  /* 0x0000000606097981 */ /* 0x000ee2000c1e1900 */
[----:B------:R-:W-:-:S05]  /*0c30*/  IMAD.WIDE R2, R13, 0x4, R6 ;  /* 0x000000040d027825 */ /* 0x000fca00078e0206 */
[----:B---3--:R-:W-:Y:S04]  /*0c40*/  STG.E desc[UR6][R2.64], R9 ;  /* 0x0000000902007986 */ /* 0x008fe8000c101906 */
[----:B------:R-:W3:Y:S04]  /*0c50*/  LDG.E R5, desc[UR6][R6.64+0x4] ;  /* 0x0000040606057981 */ /* 0x000ee8000c1e1900 */
[----:B---3--:R-:W-:Y:S01]  /*0c60*/  STG.E desc[UR6][R2.64+0x4], R5 ;  /* 0x0000040502007986 */ /* 0x008fe2000c101906 */
[----:B------:R-:W-:Y:S05]  /*0c70*/  EXIT ;  /* 0x000000000000794d */ /* 0x000fea0003800000 */
        .weak           $__internal_0_$__cuda_sm3x_div_rn_noftz_f32_slowpath
        .type           $__internal_0_$__cuda_sm3x_div_rn_noftz_f32_slowpath,@function
        .size           $__internal_0_$__cuda_sm3x_div_rn_noftz_f32_slowpath,(.L_x_56 - $__internal_0_$__cuda_sm3x_div_rn_noftz_f32_slowpath)
$__internal_0_$__cuda_sm3x_div_rn_noftz_f32_slowpath:
[--C-:B------:R-:W-:Y:S01]  /*0c80*/  SHF.R.U32.HI R13, RZ, 0x17, R0.reuse ;  /* 0x00000017ff0d7819 */ /* 0x100fe20000011600 */
[----:B------:R-:W-:Y:S04]  /*0c90*/  BSSY.RECONVERGENT B0, `(.L_x_18) ;  /* 0x000005c000007945 */ /* 0x000fe80003800200 */
[----:B------:R-:W-:Y:S01]  /*0ca0*/  BSSY.RELIABLE B4, `(.L_x_19) ;  /* 0x000001a000047945 */ /* 0x000fe20003800100 */
[----:B------:R-:W-:Y:S01]  /*0cb0*/  LOP3.LUT R18, R13, 0xff, RZ, 0xc0, !PT ;  /* 0x000000ff0d127812 */ /* 0x000fe200078ec0ff */
[----:B------:R-:W-:-:S03]  /*0cc0*/  IMAD.MOV.U32 R13, RZ, RZ, R0 ;  /* 0x000000ffff0d7224 */ /* 0x000fc600078e0000 */
[----:B------:R-:W-:-:S04]  /*0cd0*/  IADD3 R17, PT, PT, R18, -0x1, RZ ;  /* 0xffffffff12117810 */ /* 0x000fc80007ffe0ff */
[----:B------:R-:W-:-:S13]  /*0ce0*/  ISETP.GT.U32.OR P0, PT, R17, 0xfd, !PT ;  /* 0x000000fd1100780c */ /* 0x000fda0007f04470 */
[----:B------:R-:W-:Y:S01]  /*0cf0*/  @!P0 IMAD.MOV.U32 R15, RZ, RZ, RZ ;  /* 0x000000ffff0f8224 */ /* 0x000fe200078e00ff */
[----:B------:R-:W-:Y:S06]  /*0d00*/  @!P0 BRA `(.L_x_20) ;  /* 0x00000000004c8947 */ /* 0x000fec0003800000 */
[----:B------:R-:W-:-:S13]  /*0d10*/  FSETP.GTU.FTZ.AND P0, PT, |R0|, +INF , PT ;  /* 0x7f8000000000780b */ /* 0x000fda0003f1c200 */
[----:B------:R-:W-:Y:S05]  /*0d20*/  @P0 BREAK.RELIABLE B4 ;  /* 0x0000000000040942 */ /* 0x000fea0003800100 */
[----:B------:R-:W-:Y:S05]  /*0d30*/  @P0 BRA `(.L_x_21) ;  /* 0x0000000400400947 */ /* 0x000fea0003800000 */
[----:B------:R-:W-:-:S05]  /*0d40*/  IMAD.MOV.U32 R16, RZ, RZ, 0x40a00000 ;  /* 0x40a00000ff107424 */ /* 0x000fca00078e00ff */
[----:B------:R-:W-:-:S13]  /*0d50*/  LOP3.LUT P0, RZ, R16, 0x7fffffff, R13, 0xc8, !PT ;  /* 0x7fffffff10ff7812 */ /* 0x000fda000780c80d */
[----:B------:R-:W-:Y:S05]  /*0d60*/  @!P0 BREAK.RELIABLE B4 ;  /* 0x0000000000048942 */ /* 0x000fea0003800100 */
[----:B------:R-:W-:Y:S05]  /*0d70*/  @!P0 BRA `(.L_x_22) ;  /* 0x0000000400288947 */ /* 0x000fea0003800000 */
[----:B------:R-:W-:-:S13]  /*0d80*/  LOP3.LUT P0, RZ, R13, 0x7fffffff, RZ, 0xc0, !PT ;  /* 0x7fffffff0dff7812 */ /* 0x000fda000780c0ff */
[----:B------:R-:W-:Y:S05]  /*0d90*/  @!P0 BREAK.RELIABLE B4 ;  /* 0x0000000000048942 */ /* 0x000fea0003800100 */
[----:B------:R-:W-:Y:S05]  /*0da0*/  @!P0 BRA `(.L_x_23) ;  /* 0x0000000400148947 */ /* 0x000fea0003800000 */
[----:B------:R-:W-:Y:S02]  /*0db0*/  FSETP.NEU.FTZ.AND P1, PT, |R0|, +INF , PT ;  /* 0x7f8000000000780b */ /* 0x000fe40003f3d200 */
[----:B------:R-:W-:-:S04]  /*0dc0*/  LOP3.LUT P0, RZ, R16, 0x7fffffff, RZ, 0xc0, !PT ;  /* 0x7fffffff10ff7812 */ /* 0x000fc8000780c0ff */
[----:B------:R-:W-:-:S13]  /*0dd0*/  PLOP3.LUT P0, PT, P1, P0, PT, 0x2f, 0xf2 ;  /* 0x0000000000f2781c */ /* 0x000fda0000f00577 */
[----:B------:R-:W-:Y:S05]  /*0de0*/  @P0 BREAK.RELIABLE B4 ;  /* 0x0000000000040942 */ /* 0x000fea0003800100 */
[----:B------:R-:W-:Y:S05]  /*0df0*/  @P0 BRA `(.L_x_24) ;  /* 0x0000000000f40947 */ /* 0x000fea0003800000 */
[----:B------:R-:W-:-:S13]  /*0e00*/  ISETP.GE.AND P0, PT, R17, RZ, PT ;  /* 0x000000ff1100720c */ /* 0x000fda0003f06270 */
[----:B------:R-:W-:Y:S02]  /*0e10*/  @P0 IMAD.MOV.U32 R15, RZ, RZ, RZ ;  /* 0x000000ffff0f0224 */ /* 0x000fe400078e00ff */
[----:B------:R-:W-:Y:S01]  /*0e20*/  @!P0 FFMA R13, R0, 1.84467440737095516160e+19, RZ ;  /* 0x5f800000000d8823 */ /* 0x000fe200000000ff */
[----:B------:R-:W-:-:S07]  /*0e30*/  @!P0 MOV R15, 0xffffffc0 ;  /* 0xffffffc0000f8802 */ /* 0x000fce0000000f00 */
.L_x_20:
[----:B------:R-:W-:Y:S05]  /*0e40*/  BSYNC.RELIABLE B4 ;  /* 0x0000000000047941 */ /* 0x000fea0003800100 */
.L_x_19:
[----:B------:R-:W-:Y:S01]  /*0e50*/  UMOV UR4, 0x40a00000 ;  /* 0x40a0000000047882 */ /* 0x000fe20000000000 */
[----:B------:R-:W-:Y:S01]  /*0e60*/  VIADD R16, R18, 0xffffff81 ;  /* 0xffffff8112107836 */ /* 0x000fe20000000000 */
[----:B------:R-:W-:Y:S01]  /*0e70*/  UIADD3 UR4, UPT, UPT, UR4, -0x1000000, URZ ;  /* 0xff00000004047890 */ /* 0x000fe2000fffe0ff */
[----:B------:R-:W-:Y:S02]  /*0e80*/  BSSY.RECONVERGENT B4, `(.L_x_25) ;  /* 0x0000033000047945 */ /* 0x000fe40003800200 */
[----:B------:R-:W-:Y:S01]  /*0e90*/  IMAD R0, R16, -0x800000, R13 ;  /* 0xff80000010007824 */ /* 0x000fe200078e020d */
[----:B------:R-:W-:Y:S02]  /*0ea0*/  IADD3 R15, PT, PT, R15, -0x2, R16 ;  /* 0xfffffffe0f0f7810 */ /* 0x000fe40007ffe010 */
[----:B------:R-:W-:-:S03]  /*0eb0*/  FADD.FTZ R19, -RZ, -UR4 ;  /* 0x80000004ff137e21 */ /* 0x000fc60008010100 */
[----:B------:R-:W0:Y:S02]  /*0ec0*/  MUFU.RCP R17, UR4 ;  /* 0x0000000400117d08 */ /* 0x000e240008001000 */
[----:B0-----:R-:W-:-:S04]  /*0ed0*/  FFMA R18, R17, R19, 1 ;  /* 0x3f80000011127423 */ /* 0x001fc80000000013 */
[----:B------:R-:W-:-:S04]  /*0ee0*/  FFMA R13, R17, R18, R17 ;  /* 0x00000012110d7223 */ /* 0x000fc80000000011 */
[----:B------:R-:W-:-:S04]  /*0ef0*/  FFMA R18, R0, R13, RZ ;  /* 0x0000000d00127223 */ /* 0x000fc800000000ff */
[----:B------:R-:W-:-:S04]  /*0f00*/  FFMA R17, R19, R18, R0 ;  /* 0x0000001213117223 */ /* 0x000fc80000000000 */
[----:B------:R-:W-:-:S04]  /*0f10*/  FFMA R18, R13, R17, R18 ;  /* 0x000000110d127223 */ /* 0x000fc80000000012 */
[----:B------:R-:W-:-:S04]  /*0f20*/  FFMA R19, R19, R18, R0 ;  /* 0x0000001213137223 */ /* 0x000fc80000000000 */
[----:B------:R-:W-:-:S05]  /*0f30*/  FFMA R0, R13, R19, R18 ;  /* 0x000000130d007223 */ /* 0x000fca0000000012 */
[----:B------:R-:W-:-:S04]  /*0f40*/  SHF.R.U32.HI R17, RZ, 0x17, R0 ;  /* 0x00000017ff117819 */ /* 0x000fc80000011600 */
[----:B------:R-:W-:-:S05]  /*0f50*/  LOP3.LUT R17, R17, 0xff, RZ, 0xc0, !PT ;  /* 0x000000ff11117812 */ /* 0x000fca00078ec0ff */
[----:B------:R-:W-:-:S04]  /*0f60*/  IMAD.IADD R20, R17, 0x1, R15 ;  /* 0x0000000111147824 */ /* 0x000fc800078e020f */
[----:B------:R-:W-:-:S05]  /*0f70*/  VIADD R16, R20, 0xffffffff ;  /* 0xffffffff14107836 */ /* 0x000fca0000000000 */
[----:B------:R-:W-:-:S13]  /*0f80*/  ISETP.GE.U32.AND P0, PT, R16, 0xfe, PT ;  /* 0x000000fe1000780c */ /* 0x000fda0003f06070 */
[----:B------:R-:W-:Y:S05]  /*0f90*/  @!P0 BRA `(.L_x_26) ;  /* 0x0000000000808947 */ /* 0x000fea0003800000 */
[----:B------:R-:W-:-:S13]  /*0fa0*/  ISETP.GT.AND P0, PT, R20, 0xfe, PT ;  /* 0x000000fe1400780c */ /* 0x000fda0003f04270 */
[----:B------:R-:W-:Y:S05]  /*0fb0*/  @P0 BRA `(.L_x_27) ;  /* 0x00000000006c0947 */ /* 0x000fea0003800000 */
[----:B------:R-:W-:-:S13]  /*0fc0*/  ISETP.GE.AND P0, PT, R20, 0x1, PT ;  /* 0x000000011400780c */ /* 0x000fda0003f06270 */
[----:B------:R-:W-:Y:S05]  /*0fd0*/  @P0 BRA `(.L_x_28) ;  /* 0x0000000000740947 */ /* 0x000fea0003800000 */
[----:B------:R-:W-:Y:S02]  /*0fe0*/  ISETP.GE.AND P0, PT, R20, -0x18, PT ;  /* 0xffffffe81400780c */ /* 0x000fe40003f06270 */
[----:B------:R-:W-:-:S11]  /*0ff0*/  LOP3.LUT R0, R0, 0x80000000, RZ, 0xc0, !PT ;  /* 0x8000000000007812 */ /* 0x000fd600078ec0ff */
[----:B------:R-:W-:Y:S05]  /*1000*/  @!P0 BRA `(.L_x_28) ;  /* 0x0000000000688947 */ /* 0x000fea0003800000 */
[CCC-:B------:R-:W-:Y:S01]  /*1010*/  FFMA.RZ R15, R13.reuse, R19.reuse, R18.reuse ;  /* 0x000000130d0f7223 */ /* 0x1c0fe2000000c012 */
[-CC-:B------:R-:W-:Y:S01]  /*1020*/  FFMA.RM R16, R13, R19.reuse, R18.reuse ;  /* 0x000000130d107223 */ /* 0x180fe20000004012 */
[C---:B------:R-:W-:Y:S02]  /*1030*/  ISETP.NE.AND P2, PT, R20.reuse, RZ, PT ;  /* 0x000000ff1400720c */ /* 0x040fe40003f45270 */
[C---:B------:R-:W-:Y:S02]  /*1040*/  ISETP.NE.AND P1, PT, R20.reuse, RZ, PT ;  /* 0x000000ff1400720c */ /* 0x040fe40003f25270 */
[----:B------:R-:W-:Y:S01]  /*1050*/  LOP3.LUT R17, R15, 0x7fffff, RZ, 0xc0, !PT ;  /* 0x007fffff0f117812 */ /* 0x000fe200078ec0ff */
[----:B------:R-:W-:Y:S01]  /*1060*/  FFMA.RP R15, R13, R19, R18 ;  /* 0x000000130d0f7223 */ /* 0x000fe20000008012 */
[C---:B------:R-:W-:Y:S01]  /*1070*/  VIADD R18, R20.reuse, 0x20 ;  /* 0x0000002014127836 */ /* 0x040fe20000000000 */
[----:B------:R-:W-:Y:S02]  /*1080*/  IADD3 R13, PT, PT, -R20, RZ, RZ ;  /* 0x000000ff140d7210 */ /* 0x000fe40007ffe1ff */
[----:B------:R-:W-:-:S02]  /*1090*/  LOP3.LUT R17, R17, 0x800000, RZ, 0xfc, !PT ;  /* 0x0080000011117812 */ /* 0x000fc400078efcff */
[----:B------:R-:W-:Y:S02]  /*10a0*/  FSETP.NEU.FTZ.AND P0, PT, R15, R16, PT ;  /* 0x000000100f00720b */ /* 0x000fe40003f1d000 */
[----:B------:R-:W-:Y:S02]  /*10b0*/  SHF.L.U32 R18, R17, R18, RZ ;  /* 0x0000001211127219 */ /* 0x000fe400000006ff */
[----:B------:R-:W-:Y:S02]  /*10c0*/  SEL R16, R13, RZ, P2 ;  /* 0x000000ff0d107207 */ /* 0x000fe40001000000 */
[----:B------:R-:W-:Y:S02]  /*10d0*/  ISETP.NE.AND P1, PT, R18, RZ, P1 ;  /* 0x000000ff1200720c */ /* 0x000fe40000f25270 */
[----:B------:R-:W-:Y:S02]  /*10e0*/  SHF.R.U32.HI R16, RZ, R16, R17 ;  /* 0x00000010ff107219 */ /* 0x000fe40000011611 */
[----:B------:R-:W-:-:S02]  /*10f0*/  PLOP3.LUT P0, PT, P0, P1, PT, 0xf8, 0x8f ;  /* 0x00000000008f781c */ /* 0x000fc40000703f70 */
[----:B------:R-:W-:Y:S02]  /*1100*/  SHF.R.U32.HI R18, RZ, 0x1, R16 ;  /* 0x00000001ff127819 */ /* 0x000fe40000011610 */
[----:B------:R-:W-:-:S04]  /*1110*/  SEL R13, RZ, 0x1, !P0 ;  /* 0x00000001ff0d7807 */ /* 0x000fc80004000000 */
[----:B------:R-:W-:-:S04]  /*1120*/  LOP3.LUT R13, R13, 0x1, R18, 0xf8, !PT ;  /* 0x000000010d0d7812 */ /* 0x000fc800078ef812 */
[----:B------:R-:W-:-:S05]  /*1130*/  LOP3.LUT R13, R13, R16, RZ, 0xc0, !PT ;  /* 0x000000100d0d7212 */ /* 0x000fca00078ec0ff */
[----:B------:R-:W-:-:S05]  /*1140*/  IMAD.IADD R13, R18, 0x1, R13 ;  /* 0x00000001120d7824 */ /* 0x000fca00078e020d */
[----:B------:R-:W-:Y:S01]  /*1150*/  LOP3.LUT R0, R13, R0, RZ, 0xfc, !PT ;  /* 0x000000000d007212 */ /* 0x000fe200078efcff */
[----:B------:R-:W-:Y:S06]  /*1160*/  BRA `(.L_x_28) ;  /* 0x0000000000107947 */ /* 0x000fec0003800000 */
.L_x_27:
[----:B------:R-:W-:-:S04]  /*1170*/  LOP3.LUT R0, R0, 0x80000000, RZ, 0xc0, !PT ;  /* 0x8000000000007812 */ /* 0x000fc800078ec0ff */
[----:B------:R-:W-:Y:S01]  /*1180*/  LOP3.LUT R0, R0, 0x7f800000, RZ, 0xfc, !PT ;  /* 0x7f80000000007812 */ /* 0x000fe200078efcff */
[----:B------:R-:W-:Y:S06]  /*1190*/  BRA `(.L_x_28) ;  /* 0x0000000000047947 */ /* 0x000fec0003800000 */
.L_x_26:
[----:B------:R-:W-:-:S07]  /*11a0*/  IMAD R0, R15, 0x800000, R0 ;  /* 0x008000000f007824 */ /* 0x000fce00078e0200 */
.L_x_28:
[----:B------:R-:W-:Y:S05]  /*11b0*/  BSYNC.RECONVERGENT B4 ;  /* 0x0000000000047941 */ /* 0x000fea0003800200 */
.L_x_25:
[----:B------:R-:W-:Y:S05]  /*11c0*/  BRA `(.L_x_29) ;  /* 0x0000000000207947 */ /* 0x000fea0003800000 */
.L_x_24:
[----:B------:R-:W-:-:S04]  /*11d0*/  LOP3.LUT R0, R16, 0x80000000, R13, 0x48, !PT ;  /* 0x8000000010007812 */ /* 0x000fc800078e480d */
[----:B------:R-:W-:Y:S01]  /*11e0*/  LOP3.LUT R0, R0, 0x7f800000, RZ, 0xfc, !PT ;  /* 0x7f80000000007812 */ /* 0x000fe200078efcff */
[----:B------:R-:W-:Y:S06]  /*11f0*/  BRA `(.L_x_29) ;  /* 0x0000000000147947 */ /* 0x000fec0003800000 */
.L_x_23:
[----:B------:R-:W-:Y:S01]  /*1200*/  LOP3.LUT R0, R16, 0x80000000, R13, 0x48, !PT ;  /* 0x8000000010007812 */ /* 0x000fe200078e480d */
[----:B------:R-:W-:Y:S06]  /*1210*/  BRA `(.L_x_29) ;  /* 0x00000000000c7947 */ /* 0x000fec0003800000 */
.L_x_22:
[----:B------:R-:W0:Y:S01]  /*1220*/  MUFU.RSQ R0, -QNAN ;  /* 0xffc0000000007908 */ /* 0x000e220000001400 */
[----:B------:R-:W-:Y:S05]  /*1230*/  BRA `(.L_x_29) ;  /* 0x0000000000047947 */ /* 0x000fea0003800000 */
.L_x_21:
[----:B------:R-:W-:-:S07]  /*1240*/  FADD.FTZ R0, R0, 5 ;  /* 0x40a0000000007421 */ /* 0x000fce0000010000 */
.L_x_29:
[----:B------:R-:W-:Y:S05]  /*1250*/  BSYNC.RECONVERGENT B0 ;  /* 0x0000000000007941 */ /* 0x000fea0003800200 */
.L_x_18:
[----:B------:R-:W-:-:S04]  /*1260*/  IMAD.MOV.U32 R15, RZ, RZ, 0x0 ;  /* 0x00000000ff0f7424 */ /* 0x000fc800078e00ff */
[----:B0-----:R-:W-:Y:S05]  /*1270*/  RET.REL.NODEC R14 `(_Z19iteration_gpu_tilediiiPfPKfii) ;  /* 0xffffffec0e607950 */ /* 0x001fea0003c3ffff */
.L_x_30:
[----:B------:R-:W-:-:S00]  /*1280*/  BRA `(.L_x_30) ;  /* 0xfffffffc00fc7947 */ /* 0x000fc0000383ffff */
[----:B------:R-:W-:-:S00]  /*1290*/  NOP ;  /* 0x0000000000007918 */ /* 0x000fc00000000000 */
        /* <DEDUP_REMOVED lines=14> */
.L_x_56:


//--------------------- .text._Z8init_gpuiiiPf    --------------------------
	.section	.text._Z8init_gpuiiiPf,"ax",@progbits
	.align	128
        .global         _Z8init_gpuiiiPf
        .type           _Z8init_gpuiiiPf,@function
        .size           _Z8init_gpuiiiPf,(.L_x_57 - _Z8init_gpuiiiPf)
        .other          _Z8init_gpuiiiPf,@"STO_CUDA_ENTRY STV_DEFAULT"
_Z8init_gpuiiiPf:
.text._Z8init_gpuiiiPf:
[----:B------:R-:W-:Y:S01]  /*0000*/  LDC R1, c[0x0][0x37c] ;  /* 0x0000df00ff017b82 */ /* 0x000fe20000000800 */
[----:B------:R-:W0:Y:S07]  /*0010*/  S2R R3, SR_TID.X ;  /* 0x0000000000037919 */ /* 0x000e2e0000002100 */
[----:B------:R-:W0:Y:S01]  /*0020*/  S2UR UR5, SR_CTAID.X ;  /* 0x00000000000579c3 */ /* 0x000e220000002500 */
[----:B------:R-:W1:Y:S07]  /*0030*/  LDCU UR4, c[0x0][0x380] ;  /* 0x00007000ff0477ac */ /* 0x000e6e0008000800 */
[----:B------:R-:W0:Y:S02]  /*0040*/  LDC R2, c[0x0][0x360] ;  /* 0x0000d800ff027b82 */ /* 0x000e240000000800 */
[----:B0-----:R-:W-:-:S05]  /*0050*/  IMAD R2, R2, UR5, R3 ;  /* 0x0000000502027c24 */ /* 0x001fca000f8e0203 */
[----:B-1----:R-:W-:-:S13]  /*0060*/  ISETP.GE.AND P0, PT, R2, UR4, PT ;  /* 0x0000000402007c0c */ /* 0x002fda000bf06270 */
[----:B------:R-:W-:Y:S05]  /*0070*/  @P0 EXIT ;  /* 0x000000000000094d */ /* 0x000fea0003800000 */
[----:B------:R-:W-:Y:S01]  /*0080*/  UIMAD UR4, UR4, UR4, URZ ;  /* 0x00000004040472a4 */ /* 0x000fe2000f8e02ff */
[C---:B------:R-:W-:Y:S01]  /*0090*/  IMAD R3, R2.reuse, R2, R2 ;  /* 0x0000000202037224 */ /* 0x040fe200078e0202 */
[----:B------:R-:W0:Y:S01]  /*00a0*/  LDCU.64 UR10, c[0x0][0x358] ;  /* 0x00006b00ff0a77ac */ /* 0x000e220008000a00 */
[----:B------:R-:W-:Y:S03]  /*00b0*/  BSSY.RECONVERGENT B0, `(.L_x_31) ;  /* 0x0000011000007945 */ /* 0x000fe60003800200 */
[----:B------:R-:W-:Y:S02]  /*00c0*/  I2FP.F32.U32 R5, UR4 ;  /* 0x0000000400057c45 */ /* 0x000fe40008201000 */
[----:B------:R-:W-:Y:S02]  /*00d0*/  IADD3 R3, PT, PT, R2, 0x1, R3 ;  /* 0x0000000102037810 */ /* 0x000fe40007ffe003 */
[----:B------:R-:W1:Y:S02]  /*00e0*/  MUFU.RCP R4, R5 ;  /* 0x0000000500047308 */ /* 0x000e640000001000 */
[----:B------:R-:W-:-:S05]  /*00f0*/  I2FP.F32.U32 R0, R3 ;  /* 0x0000000300007245 */ /* 0x000fca0000201000 */
[----:B------:R-:W-:-:S04]  /*0100*/  FMUL R0, R0, 0.98000001907348632812 ;  /* 0x3f7ae14800007820 */ /* 0x000fc80000400000 */
[----:B------:R-:W2:Y:S01]  /*0110*/  FCHK P0, R0, R5 ;  /* 0x0000000500007302 */ /* 0x000ea20000000000 */
[----:B-1----:R-:W-:-:S04]  /*0120*/  FFMA R3, -R5, R4, 1 ;  /* 0x3f80000005037423 */ /* 0x002fc80000000104 */
[----:B------:R-:W-:-:S04]  /*0130*/  FFMA R3, R4, R3, R4 ;  /* 0x0000000304037223 */ /* 0x000fc80000000004 */
[----:B------:R-:W-:-:S04]  /*0140*/  FFMA R4, R0, R3, RZ ;  /* 0x0000000300047223 */ /* 0x000fc800000000ff */
[----:B------:R-:W-:-:S04]  /*0150*/  FFMA R6, -R5, R4, R0 ;  /* 0x0000000405067223 */ /* 0x000fc80000000100 */
[----:B------:R-:W-:Y:S01]  /*0160*/  FFMA R3, R3, R6, R4 ;  /* 0x0000000603037223 */ /* 0x000fe20000000004 */
[----:B0-2---:R-:W-:Y:S06]  /*0170*/  @!P0 BRA `(.L_x_32) ;  /* 0x0000000000108947 */ /* 0x005fec0003800000 */
[----:B------:R-:W-:Y:S02]  /*0180*/  MOV R3, R5 ;  /* 0x0000000500037202 */ /* 0x000fe40000000f00 */
[----:B------:R-:W-:-:S07]  /*0190*/  MOV R10, 0x1b0 ;  /* 0x000001b0000a7802 */ /* 0x000fce0000000f00 */
[----:B------:R-:W-:Y:S05]  /*01a0*/  CALL.REL.NOINC `($__internal_1_$__cuda_sm3x_div_rn_noftz_f32_slowpath) ;  /* 0x0000000800a47944 */ /* 0x000fea0003c00000 */
[----:B------:R-:W-:-:S07]  /*01b0*/  IMAD.MOV.U32 R3, RZ, RZ, R0 ;  /* 0x000000ffff037224 */ /* 0x000fce00078e0000 */
.L_x_32:
[----:B------:R-:W-:Y:S05]  /*01c0*/  BSYNC.RECONVERGENT B0 ;  /* 0x0000000000007941 */ /* 0x000fea0003800200 */
.L_x_31:
[----:B------:R-:W0:Y:S01]  /*01d0*/  LDC.64 R4, c[0x0][0x390] ;  /* 0x0000e400ff047b82 */ /* 0x000e220000000a00 */
[----:B------:R-:W1:Y:S01]  /*01e0*/  LDCU UR4, c[0x0][0x388] ;  /* 0x00007100ff0477ac */ /* 0x000e620008000800 */
[----:B------:R-:W2:Y:S01]  /*01f0*/  LDCU UR5, c[0x0][0x384] ;  /* 0x00007080ff0577ac */ /* 0x000ea20008000800 */
[----:B-1----:R-:W-:Y:S01]  /*0200*/  IMAD R7, R2, UR4, RZ ;  /* 0x0000000402077c24 */ /* 0x002fe2000f8e02ff */
[----:B------:R-:W-:Y:S01]  /*0210*/  MOV R2, R3 ;  /* 0x0000000300027202 */ /* 0x000fe20000000f00 */
[----:B--2---:R-:W-:Y:S02]  /*0220*/  UISETP.GE.AND UP0, UPT, UR5, 0x2, UPT ;  /* 0x000000020500788c */ /* 0x004fe4000bf06270 */
[----:B0-----:R-:W-:-:S05]  /*0230*/  IMAD.WIDE R4, R7, 0x4, R4 ;  /* 0x0000000407047825 */ /* 0x001fca00078e0204 */
[----:B------:R0:W-:Y:S02]  /*0240*/  STG.E desc[UR10][R4.64], R3 ;  /* 0x0000000304007986 */ /* 0x0001e4000c10190a */
[----:B------:R-:W-:Y:S05]  /*0250*/  BRA.U !UP0, `(.L_x_33) ;  /* 0x0000000908607547 */ /* 0x000fea000b800000 */
[----:B------:R-:W-:Y:S01]  /*0260*/  UIADD3 UR7, UPT, UPT, UR5, -0x2, URZ ;  /* 0xfffffffe05077890 */ /* 0x000fe2000fffe0ff */
[----:B------:R-:W-:Y:S01]  /*0270*/  IMAD.MOV.U32 R9, RZ, RZ, 0x1 ;  /* 0x00000001ff097424 */ /* 0x000fe200078e00ff */
[----:B------:R-:W-:Y:S02]  /*0280*/  UIMAD UR4, UR5, UR5, URZ ;  /* 0x00000005050472a4 */ /* 0x000fe4000f8e02ff */
[----:B------:R-:W-:Y:S02]  /*0290*/  UISETP.GE.U32.AND UP0, UPT, UR7, 0x3, UPT ;  /* 0x000000030700788c */ /* 0x000fe4000bf06070 */
[----:B------:R-:W-:Y:S02]  /*02a0*/  UIADD3 UR6, UPT, UPT, UR5, -0x1, URZ ;  /* 0xffffffff05067890 */ /* 0x000fe4000fffe0ff */
[----:B0-----:R-:W-:Y:S02]  /*02b0*/  I2FP.F32.U32 R3, UR4 ;  /* 0x0000000400037c45 */ /* 0x001fe40008201000 */
[----:B------:R-:W-:-:S03]  /*02c0*/  ULOP3.LUT UR8, UR6, 0x3, URZ, 0xc0, !UPT ;  /* 0x0000000306087892 */ /* 0x000fc6000f8ec0ff */
[----:B------:R-:W-:Y:S09]  /*02d0*/  BRA.U !UP0, `(.L_x_34) ;  /* 0x0000000508387547 */ /* 0x000ff2000b800000 */
[----:B------:R-:W-:Y:S01]  /*02e0*/  HFMA2 R8, -RZ, RZ, 0, 0 ;  /* 0x00000000ff087431 */ /* 0x000fe200000001ff */
[----:B------:R-:W-:Y:S02]  /*02f0*/  ULOP3.LUT UR4, UR6, 0xfffffffc, URZ, 0xc0, !UPT ;  /* 0xfffffffc06047892 */ /* 0x000fe4000f8ec0ff */
[----:B------:R-:W-:Y:S02]  /*0300*/  UIADD3 UR5, UPT, UPT, UR5, -0x4, URZ ;  /* 0xfffffffc05057890 */ /* 0x000fe4000fffe0ff */
[----:B------:R-:W-:-:S12]  /*0310*/  UIADD3 UR4, UPT, UPT, -UR4, URZ, URZ ;  /* 0x000000ff04047290 */ /* 0x000fd8000fffe1ff */
.L_x_39:
[----:B0-----:R-:W0:Y:S01]  /*0320*/  MUFU.RCP R6, R3 ;  /* 0x0000000300067308 */ /* 0x001e220000001000 */
[----:B------:R-:W-:-:S06]  /*0330*/  UIADD3 UR7, UPT, UPT, UR5, 0x3, URZ ;  /* 0x0000000305077890 */ /* 0x000fcc000fffe0ff */
[----:B------:R-:W-:Y:S01]  /*0340*/  I2FP.F32.S32 R0, UR7 ;  /* 0x0000000700007c45 */ /* 0x000fe20008201400 */
[----:B------:R-:W-:-:S04]  /*0350*/  UIADD3 UR7, UPT, UPT, UR5, 0x2, URZ ;  /* 0x0000000205077890 */ /* 0x000fc8000fffe0ff */
[----:B------:R-:W-:-:S04]  /*0360*/  FMUL R0, R0, R0 ;  /* 0x0000000000007220 */ /* 0x000fc80000400000 */
[----:B------:R-:W1:Y:S01]  /*0370*/  FCHK P0, R0, R3 ;  /* 0x0000000300007302 */ /* 0x000e620000000000 */
[----:B0-----:R-:W-:-:S04]  /*0380*/  FFMA R7, -R3, R6, 1 ;  /* 0x3f80000003077423 */ /* 0x001fc80000000106 */
[----:B------:R-:W-:-:S04]  /*0390*/  FFMA R7, R6, R7, R6 ;  /* 0x0000000706077223 */ /* 0x000fc80000000006 */
[----:B------:R-:W-:-:S04]  /*03a0*/  FFMA R6, R0, R7, RZ ;  /* 0x0000000700067223 */ /* 0x000fc800000000ff */
[----:B------:R-:W-:-:S04]  /*03b0*/  FFMA R9, -R3, R6, R0 ;  /* 0x0000000603097223 */ /* 0x000fc80000000100 */
[----:B------:R-:W-:Y:S01]  /*03c0*/  FFMA R9, R7, R9, R6 ;  /* 0x0000000907097223 */ /* 0x000fe20000000006 */
[----:B------:R-:W-:Y:S01]  /*03d0*/  VIADD R7, R8, 0x1 ;  /* 0x0000000108077836 */ /* 0x000fe20000000000 */
[----:B-1----:R-:W-:Y:S06]  /*03e0*/  @!P0 BRA `(.L_x_35) ;  /* 0x00000000000c8947 */ /* 0x002fec0003800000 */
[----:B------:R-:W-:-:S07]  /*03f0*/  MOV R10, 0x410 ;  /* 0x00000410000a7802 */ /* 0x000fce0000000f00 */
[----:B------:R-:W-:Y:S05]  /*0400*/  CALL.REL.NOINC `($__internal_1_$__cuda_sm3x_div_rn_noftz_f32_slowpath) ;  /* 0x00000008000c7944 */ /* 0x000fea0003c00000 */
[----:B------:R-:W-:-:S07]  /*0410*/  MOV R9, R0 ;  /* 0x0000000000097202 */ /* 0x000fce0000000f00 */
.L_x_35:
[----:B------:R-:W0:Y:S01]  /*0420*/  MUFU.RCP R10, R3 ;  /* 0x00000003000a7308 */ /* 0x000e220000001000 */
[----:B------:R-:W-:Y:S01]  /*0430*/  I2FP.F32.S32 R0, UR7 ;  /* 0x0000000700007c45 */ /* 0x000fe20008201400 */
[----:B------:R-:W-:Y:S01]  /*0440*/  FMUL R9, R2, R9 ;  /* 0x0000000902097220 */ /* 0x000fe20000400000 */
[----:B------:R-:W-:-:S04]  /*0450*/  IMAD.WIDE R6, R7, 0x4, R4 ;  /* 0x0000000407067825 */ /* 0x000fc800078e0204 */
[----:B------:R-:W-:Y:S01]  /*0460*/  FMUL R12, R0, R0 ;  /* 0x00000000000c7220 */ /* 0x000fe20000400000 */
[----:B------:R1:W-:Y:S03]  /*0470*/  STG.E desc[UR10][R6.64], R9 ;  /* 0x0000000906007986 */ /* 0x0003e6000c10190a */
[----:B------:R-:W2:Y:S01]  /*0480*/  FCHK P0, R12, R3 ;  /* 0x000000030c007302 */ /* 0x000ea20000000000 */
[----:B0-----:R-:W-:-:S04]  /*0490*/  FFMA R11, -R3, R10, 1 ;  /* 0x3f800000030b7423 */ /* 0x001fc8000000010a */
[----:B------:R-:W-:-:S04]  /*04a0*/  FFMA R0, R10, R11, R10 ;  /* 0x0000000b0a007223 */ /* 0x000fc8000000000a */
[----:B------:R-:W-:-:S04]  /*04b0*/  FFMA R10, R0, R12, RZ ;  /* 0x0000000c000a7223 */ /* 0x000fc800000000ff */
[----:B------:R-:W-:-:S04]  /*04c0*/  FFMA R11, -R3, R10, R12 ;  /* 0x0000000a030b7223 */ /* 0x000fc8000000010c */
[----:B------:R-:W-:Y:S01]  /*04d0*/  FFMA R11, R0, R11, R10 ;  /* 0x0000000b000b7223 */ /* 0x000fe2000000000a */
[----:B-12---:R-:W-:Y:S06]  /*04e0*/  @!P0 BRA `(.L_x_36) ;  /* 0x0000000000108947 */ /* 0x006fec0003800000 */
[----:B------:R-:W-:Y:S01]  /*04f0*/  IMAD.MOV.U32 R0, RZ, RZ, R12 ;  /* 0x000000ffff007224 */ /* 0x000fe200078e000c */
[----:B------:R-:W-:-:S07]  /*0500*/  MOV R10, 0x520 ;  /* 0x00000520000a7802 */ /* 0x000fce0000000f00 */
[----:B------:R-:W-:Y:S05]  /*0510*/  CALL.REL.NOINC `($__internal_1_$__cuda_sm3x_div_rn_noftz_f32_slowpath) ;  /* 0x0000000400c87944 */ /* 0x000fea0003c00000 */
[----:B------:R-:W-:-:S07]  /*0520*/  MOV R11, R0 ;  /* 0x00000000000b7202 */ /* 0x000fce0000000f00 */
.L_x_36:
[----:B------:R-:W0:Y:S01]  /*0530*/  MUFU.RCP R10, R3 ;  /* 0x00000003000a7308 */ /* 0x000e220000001000 */
[----:B------:R-:W-:Y:S01]  /*0540*/  UIADD3 UR7, UPT, UPT, UR5, 0x1, URZ ;  /* 0x0000000105077890 */ /* 0x000fe2000fffe0ff */
[----:B------:R-:W-:-:S05]  /*0550*/  FMUL R11, R2, R11 ;  /* 0x0000000b020b7220 */ /* 0x000fca0000400000 */
[----:B------:R-:W-:Y:S01]  /*0560*/  I2FP.F32.S32 R0, UR7 ;  /* 0x0000000700007c45 */ /* 0x000fe20008201400 */
[----:B------:R1:W-:Y:S04]  /*0570*/  STG.E desc[UR10][R6.64+0x4], R11 ;  /* 0x0000040b06007986 */ /* 0x0003e8000c10190a */
[----:B------:R-:W-:-:S04]  /*0580*/  FMUL R12, R0, R0 ;  /* 0x00000000000c7220 */ /* 0x000fc80000400000 */
        /* <DEDUP_REMOVED lines=11> */
.L_x_37:
[----:B------:R-:W0:Y:S01]  /*0640*/  MUFU.RCP R10, R3 ;  /* 0x00000003000a7308 */ /* 0x000e220000001000 */
[----:B------:R-:W-:Y:S01]  /*0650*/  I2FP.F32.S32 R0, UR5 ;  /* 0x0000000500007c45 */ /* 0x000fe20008201400 */
[----:B------:R-:W-:-:S04]  /*0660*/  FMUL R9, R2, R9 ;  /* 0x0000000902097220 */ /* 0x000fc80000400000 */
        /* <DEDUP_REMOVED lines=13> */
.L_x_38:
[----:B------:R-:W-:Y:S01]  /*0740*/  FMUL R11, R2, R11 ;  /* 0x0000000b020b7220 */ /* 0x000fe20000400000 */
[----:B------:R-:W-:Y:S01]  /*0750*/  UIADD3 UR4, UPT, UPT, UR4, 0x4, URZ ;  /* 0x0000000404047890 */ /* 0x000fe2000fffe0ff */
[----:B------:R-:W-:Y:S01]  /*0760*/  VIADD R8, R8, 0x4 ;  /* 0x0000000408087836 */ /* 0x000fe20000000000 */
[----:B------:R-:W-:Y:S02]  /*0770*/  UIADD3 UR5, UPT, UPT, UR5, -0x4, URZ ;  /* 0xfffffffc05057890 */ /* 0x000fe4000fffe0ff */
[----:B------:R0:W-:Y:S01]  /*0780*/  STG.E desc[UR10][R6.64+0xc], R11 ;  /* 0x00000c0b06007986 */ /* 0x0001e2000c10190a */
[----:B------:R-:W-:-:S09]  /*0790*/  UISETP.NE.AND UP0, UPT, UR4, URZ, UPT ;  /* 0x000000ff0400728c */ /* 0x000fd2000bf05270 */
[----:B------:R-:W-:Y:S05]  /*07a0*/  BRA.U UP0, `(.L_x_39) ;  /* 0xfffffff900dc7547 */ /* 0x000fea000b83ffff */
[----:B------:R-:W-:-:S07]  /*07b0*/  IADD3 R9, PT, PT, R8, 0x1, RZ ;  /* 0x0000000108097810 */ /* 0x000fce0007ffe0ff */
.L_x_34:
[----:B------:R-:W-:-:S09]  /*07c0*/  UISETP.NE.AND UP0, UPT, UR8, URZ, UPT ;  /* 0x000000ff0800728c */ /* 0x000fd2000bf05270 */
[----:B------:R-:W-:Y:S05]  /*07d0*/  BRA.U !UP0, `(.L_x_33) ;  /* 0x0000000508007547 */ /* 0x000fea000b800000 */
[----:B------:R-:W-:-:S09]  /*07e0*/  UISETP.NE.AND UP0, UPT, UR8, 0x1, UPT ;  /* 0x000000010800788c */ /* 0x000fd2000bf05270 */
[----:B------:R-:W-:Y:S05]  /*07f0*/  BRA.U !UP0, `(.L_x_40) ;  /* 0x00000001089c7547 */ /* 0x000fea000b800000 */
[----:B------:R-:W1:Y:S01]  /*0800*/  LDCU UR4, c[0x0][0x384] ;  /* 0x00007080ff0477ac */ /* 0x000e620008000800 */
[----:B0-----:R-:W0:Y:S01]  /*0810*/  MUFU.RCP R6, R3 ;  /* 0x0000000300067308 */ /* 0x001e220000001000 */
[----:B-1----:R-:W-:Y:S01]  /*0820*/  IADD3 R0, PT, PT, -R9, UR4, RZ ;  /* 0x0000000409007c10 */ /* 0x002fe2000fffe1ff */
[----:B0-----:R-:W-:-:S03]  /*0830*/  FFMA R7, -R3, R6, 1 ;  /* 0x3f80000003077423 */ /* 0x001fc60000000106 */
[----:B------:R-:W-:-:S05]  /*0840*/  I2FP.F32.S32 R0, R0 ;  /* 0x0000000000007245 */ /* 0x000fca0000201400 */
[----:B------:R-:W-:Y:S01]  /*0850*/  FMUL R8, R0, R0 ;  /* 0x0000000000087220 */ /* 0x000fe20000400000 */
[----:B------:R-:W-:-:S03]  /*0860*/  FFMA R0, R6, R7, R6 ;  /* 0x0000000706007223 */ /* 0x000fc60000000006 */
[----:B------:R-:W0:Y:S01]  /*0870*/  FCHK P0, R8, R3 ;  /* 0x0000000308007302 */ /* 0x000e220000000000 */
[----:B------:R-:W-:-:S04]  /*0880*/  FFMA R6, R0, R8, RZ ;  /* 0x0000000800067223 */ /* 0x000fc800000000ff */
[----:B------:R-:W-:-:S04]  /*0890*/  FFMA R7, -R3, R6, R8 ;  /* 0x0000000603077223 */ /* 0x000fc80000000108 */
[----:B------:R-:W-:Y:S01]  /*08a0*/  FFMA R7, R0, R7, R6 ;  /* 0x0000000700077223 */ /* 0x000fe20000000006 */
[----:B0-----:R-:W-:Y:S06]  /*08b0*/  @!P0 BRA `(.L_x_41) ;  /* 0x0000000000108947 */ /* 0x001fec0003800000 */
[----:B------:R-:W-:Y:S01]  /*08c0*/  IMAD.MOV.U32 R0, RZ, RZ, R8 ;  /* 0x000000ffff007224 */ /* 0x000fe200078e0008 */
[----:B------:R-:W-:-:S07]  /*08d0*/  MOV R10, 0x8f0 ;  /* 0x000008f0000a7802 */ /* 0x000fce0000000f00 */
[----:B------:R-:W-:Y:S05]  /*08e0*/  CALL.REL.NOINC `($__internal_1_$__cuda_sm3x_div_rn_noftz_f32_slowpath) ;  /* 0x0000000000d47944 */ /* 0x000fea0003c00000 */
[----:B------:R-:W-:-:S07]  /*08f0*/  MOV R7, R0 ;  /* 0x0000000000077202 */ /* 0x000fce0000000f00 */
.L_x_41:
[----:B------:R-:W0:Y:S01]  /*0900*/  LDCU UR4, c[0x0][0x384] ;  /* 0x00007080ff0477ac */ /* 0x000e220008000800 */
[----:B------:R-:W-:Y:S01]  /*0910*/  LOP3.LUT R0, RZ, R9, RZ, 0x33, !PT ;  /* 0x00000009ff007212 */ /* 0x000fe200078e33ff */
[----:B------:R-:W1:Y:S01]  /*0920*/  MUFU.RCP R8, R3 ;  /* 0x0000000300087308 */ /* 0x000e620000001000 */
[----:B------:R-:W-:Y:S01]  /*0930*/  FMUL R11, R2, R7 ;  /* 0x00000007020b7220 */ /* 0x000fe20000400000 */
[----:B------:R-:W-:-:S05]  /*0940*/  IMAD.WIDE R6, R9, 0x4, R4 ;  /* 0x0000000409067825 */ /* 0x000fca00078e0204 */
[----:B------:R2:W-:Y:S01]  /*0950*/  STG.E desc[UR10][R6.64], R11 ;  /* 0x0000000b06007986 */ /* 0x0005e2000c10190a */
[----:B0-----:R-:W-:Y:S02]  /*0960*/  VIADD R0, R0, UR4 ;  /* 0x0000000400007c36 */ /* 0x001fe40008000000 */
[----:B-1----:R-:W-:-:S03]  /*0970*/  FFMA R13, -R3, R8, 1 ;  /* 0x3f800000030d7423 */ /* 0x002fc60000000108 */
[----:B------:R-:W-:-:S05]  /*0980*/  I2FP.F32.S32 R0, R0 ;  /* 0x0000000000007245 */ /* 0x000fca0000201400 */
[----:B------:R-:W-:Y:S01]  /*0990*/  FMUL R10, R0, R0 ;  /* 0x00000000000a7220 */ /* 0x000fe20000400000 */
[----:B------:R-:W-:-:S03]  /*09a0*/  FFMA R0, R8, R13, R8 ;  /* 0x0000000d08007223 */ /* 0x000fc60000000008 */
[----:B------:R-:W0:Y:S01]  /*09b0*/  FCHK P0, R10, R3 ;  /* 0x000000030a007302 */ /* 0x000e220000000000 */
        /* <DEDUP_REMOVED lines=8> */
.L_x_42:
[----:B------:R-:W-:Y:S01]  /*0a40*/  FMUL R13, R2, R13 ;  /* 0x0000000d020d7220 */ /* 0x000fe20000400000 */
[----:B------:R-:W-:-:S04]  /*0a50*/  IADD3 R9, PT, PT, R9, 0x2, RZ ;  /* 0x0000000209097810 */ /* 0x000fc80007ffe0ff */
[----:B------:R1:W-:Y:S03]  /*0a60*/  STG.E desc[UR10][R6.64+0x4], R13 ;  /* 0x0000040d06007986 */ /* 0x0003e6000c10190a */
.L_x_40:
[----:B------:R-:W-:-:S04]  /*0a70*/  ULOP3.LUT UR4, UR6, 0x1, URZ, 0xc0, !UPT ;  /* 0x0000000106047892 */ /* 0x000fc8000f8ec0ff */
[----:B------:R-:W-:-:S09]  /*0a80*/  UISETP.NE.U32.AND UP0, UPT, UR4, 0x1, UPT ;  /* 0x000000010400788c */ /* 0x000fd2000bf05070 */
[----:B------:R-:W-:Y:S05]  /*0a90*/  BRA.U UP0, `(.L_x_33) ;  /* 0x0000000100507547 */ /* 0x000fea000b800000 */
[----:B------:R-:W2:Y:S01]  /*0aa0*/  LDCU UR4, c[0x0][0x384] ;  /* 0x00007080ff0477ac */ /* 0x000ea20008000800 */
[----:B01----:R-:W0:Y:S01]  /*0ab0*/  MUFU.RCP R6, R3 ;  /* 0x0000000300067308 */ /* 0x003e220000001000 */
[----:B--2---:R-:W-:Y:S01]  /*0ac0*/  IADD3 R0, PT, PT, -R9, UR4, RZ ;  /* 0x0000000409007c10 */ /* 0x004fe2000fffe1ff */
        /* <DEDUP_REMOVED lines=9> */
[----:B------:R-:W-:Y:S02]  /*0b60*/  MOV R0, R8 ;  /* 0x0000000800007202 */ /* 0x000fe40000000f00 */
[----:B------:R-:W-:-:S07]  /*0b70*/  MOV R10, 0xb90 ;  /* 0x00000b90000a7802 */ /* 0x000fce0000000f00 */
[----:B------:R-:W-:Y:S05]  /*0b80*/  CALL.REL.NOINC `($__internal_1_$__cuda_sm3x_div_rn_noftz_f32_slowpath) ;  /* 0x00000000002c7944 */ /* 0x000fea0003c00000 */
[----:B------:R-:W-:-:S07]  /*0b90*/  IMAD.MOV.U32 R7, RZ, RZ, R0 ;  /* 0x000000ffff077224 */ /* 0x000fce00078e0000 */
.L_x_43:
[----:B------:R-:W-:Y:S01]  /*0ba0*/  FMUL R3, R2, R7 ;  /* 0x0000000702037220 */ /* 0x000fe20000400000 */
[----:B------:R-:W-:-:S05]  /*0bb0*/  IMAD.WIDE R6, R9, 0x4, R4 ;  /* 0x0000000409067825 */ /* 0x000fca00078e0204 */
[----:B------:R2:W-:Y:S04]  /*0bc0*/  STG.E desc[UR10][R6.64], R3 ;  /* 0x0000000306007986 */ /* 0x0005e8000c10190a */
[----:B------:R2:W5:Y:S02]  /*0bd0*/  LDG.E R2, desc[UR10][R4.64] ;  /* 0x0000000a04027981 */ /* 0x000564000c1e1900 */
.L_x_33:
[----:B012---:R-:W0:Y:S02]  /*0be0*/  LDC R7, c[0x0][0x384] ;  /* 0x0000e100ff077b82 */ /* 0x007e240000000800 */
[----:B0-----:R-:W-:-:S05]  /*0bf0*/  IMAD.WIDE R6, R7, 0x4, R4 ;  /* 0x0000000407067825 */ /* 0x001fca00078e0204 */
[----:B-----5:R-:W-:Y:S04]  /*0c00*/  STG.E desc[UR10][R6.64], R2 ;  /* 0x0000000206007986 */ /* 0x020fe8000c10190a */
[----:B------:R-:W2:Y:S04]  /*0c10*/  LDG.E R5, desc[UR10][R4.64+0x4] ;  /* 0x0000040a04057981 */ /* 0x000ea8000c1e1900 */
[----:B--2---:R-:W-:Y:S01]  /*0c20*/  STG.E desc[UR10][R6.64+0x4], R5 ;  /* 0x0000040506007986 */ /* 0x004fe2000c10190a */
[----:B------:R-:W-:Y:S05]  /*0c30*/  EXIT ;  /* 0x000000000000794d */ /* 0x000fea0003800000 */
        .weak           $__internal_1_$__cuda_sm3x_div_rn_noftz_f32_slowpath
        .type           $__internal_1_$__cuda_sm3x_div_rn_noftz_f32_slowpath,@function
        .size           $__internal_1_$__cuda_sm3x_div_rn_noftz_f32_slowpath,(.L_x_57 - $__internal_1_$__cuda_sm3x_div_rn_noftz_f32_slowpath)
$__internal_1_$__cuda_sm3x_div_rn_noftz_f32_slowpath:
[--C-:B------:R-:W-:Y:S01]  /*0c40*/  SHF.R.U32.HI R11, RZ, 0x17, R3.reuse ;  /* 0x00000017ff0b7819 */ /* 0x100fe20000011603 */
[----:B------:R-:W-:Y:S01]  /*0c50*/  BSSY.RECONVERGENT B1, `(.L_x_44) ;  /* 0x0000063000017945 */ /* 0x000fe20003800200 */
[----:B------:R-:W-:Y:S01]  /*0c60*/  SHF.R.U32.HI R12, RZ, 0x17, R0 ;  /* 0x00000017ff0c7819 */ /* 0x000fe20000011600 */
[----:B------:R-:W-:Y:S01]  /*0c70*/  IMAD.MOV.U32 R13, RZ, RZ, R3 ;  /* 0x000000ffff0d7224 */ /* 0x000fe200078e0003 */
[----:B------:R-:W-:Y:S02]  /*0c80*/  LOP3.LUT R11, R11, 0xff, RZ, 0xc0, !PT ;  /* 0x000000ff0b0b7812 */ /* 0x000fe400078ec0ff */
[----:B------:R-:W-:Y:S02]  /*0c90*/  LOP3.LUT R15, R12, 0xff, RZ, 0xc0, !PT ;  /* 0x000000ff0c0f7812 */ /* 0x000fe400078ec0ff */
[----:B------:R-:W-:Y:S02]  /*0ca0*/  IADD3 R16, PT, PT, R11, -0x1, RZ ;  /* 0xffffffff0b107810 */ /* 0x000fe40007ffe0ff */
[----:B------:R-:W-:-:S02]  /*0cb0*/  IADD3 R14, PT, PT, R15, -0x1, RZ ;  /* 0xffffffff0f0e7810 */ /* 0x000fc40007ffe0ff */
[----:B------:R-:W-:-:S04]  /*0cc0*/  ISETP.GT.U32.AND P0, PT, R16, 0xfd, PT ;  /* 0x000000fd1000780c */ /* 0x000fc80003f04070 */
[----:B------:R-:W-:-:S13]  /*0cd0*/  ISETP.GT.U32.OR P0, PT, R14, 0xfd, P0 ;  /* 0x000000fd0e00780c */ /* 0x000fda0000704470 */
[----:B------:R-:W-:Y:S01]  /*0ce0*/  @!P0 MOV R12, RZ ;  /* 0x000000ff000c8202 */ /* 0x000fe20000000f00 */
[----:B------:R-:W-:Y:S06]  /*0cf0*/  @!P0 BRA `(.L_x_45) ;  /* 0x00000000005c8947 */ /* 0x000fec0003800000 */
[----:B------:R-:W-:Y:S02]  /*0d00*/  FSETP.GTU.FTZ.AND P0, PT, |R0|, +INF , PT ;  /* 0x7f8000000000780b */ /* 0x000fe40003f1c200 */
[----:B------:R-:W-:-:S04]  /*0d10*/  FSETP.GTU.FTZ.AND P1, PT, |R3|, +INF , PT ;  /* 0x7f8000000300780b */ /* 0x000fc80003f3c200 */
[----:B------:R-:W-:-:S13]  /*0d20*/  PLOP3.LUT P0, PT, P0, P1, PT, 0xf8, 0x8f ;  /* 0x00000000008f781c */ /* 0x000fda0000703f70 */
[----:B------:R-:W-:Y:S05]  /*0d30*/  @P0 BRA `(.L_x_46) ;  /* 0x00000004004c0947 */ /* 0x000fea0003800000 */
[----:B------:R-:W-:-:S13]  /*0d40*/  LOP3.LUT P0, RZ, R13, 0x7fffffff, R0, 0xc8, !PT ;  /* 0x7fffffff0dff7812 */ /* 0x000fda000780c800 */
[----:B------:R-:W-:Y:S05]  /*0d50*/  @!P0 BRA `(.L_x_47) ;  /* 0x00000004003c8947 */ /* 0x000fea0003800000 */
[C---:B------:R-:W-:Y:S02]  /*0d60*/  FSETP.NEU.FTZ.AND P2, PT, |R0|.reuse, +INF , PT ;  /* 0x7f8000000000780b */ /* 0x040fe40003f5d200 */
[----:B------:R-:W-:Y:S02]  /*0d70*/  FSETP.NEU.FTZ.AND P1, PT, |R3|, +INF , PT ;  /* 0x7f8000000300780b */ /* 0x000fe40003f3d200 */
[----:B------:R-:W-:-:S11]  /*0d80*/  FSETP.NEU.FTZ.AND P0, PT, |R0|, +INF , PT ;  /* 0x7f8000000000780b */ /* 0x000fd60003f1d200 */
[----:B------:R-:W-:Y:S05]  /*0d90*/  @!P1 BRA !P2, `(.L_x_47) ;  /* 0x00000004002c9947 */ /* 0x000fea0005000000 */
[----:B------:R-:W-:-:S04]  /*0da0*/  LOP3.LUT P2, RZ, R0, 0x7fffffff, RZ, 0xc0, !PT ;  /* 0x7fffffff00ff7812 */ /* 0x000fc8000784c0ff */
[----:B------:R-:W-:-:S13]  /*0db0*/  PLOP3.LUT P1, PT, P1, P2, PT, 0x2f, 0xf2 ;  /* 0x0000000000f2781c */ /* 0x000fda0000f24577 */
[----:B------:R-:W-:Y:S05]  /*0dc0*/  @P1 BRA `(.L_x_48) ;  /* 0x0000000400181947 */ /* 0x000fea0003800000 */
[----:B------:R-:W-:-:S04]  /*0dd0*/  LOP3.LUT P1, RZ, R13, 0x7fffffff, RZ, 0xc0, !PT ;  /* 0x7fffffff0dff7812 */ /* 0x000fc8000782c0ff */
[----:B------:R-:W-:-:S13]  /*0de0*/  PLOP3.LUT P0, PT, P0, P1, PT, 0x2f, 0xf2 ;  /* 0x0000000000f2781c */ /* 0x000fda0000702577 */
[----:B------:R-:W-:Y:S05]  /*0df0*/  @P0 BRA `(.L_x_49) ;  /* 0x0000000400000947 */ /* 0x000fea0003800000 */
[----:B------:R-:W-:Y:S02]  /*0e00*/  ISETP.GE.AND P0, PT, R14, RZ, PT ;  /* 0x000000ff0e00720c */ /* 0x000fe40003f06270 */
[----:B------:R-:W-:-:S11]  /*0e10*/  ISETP.GE.AND P1, PT, R16, RZ, PT ;  /* 0x000000ff1000720c */ /* 0x000fd60003f26270 */
[----:B------:R-:W-:Y:S01]  /*0e20*/  @P0 MOV R12, RZ ;  /* 0x000000ff000c0202 */ /* 0x000fe20000000f00 */
[----:B------:R-:W-:Y:S02]  /*0e30*/  @!P0 IMAD.MOV.U32 R12, RZ, RZ, -0x40 ;  /* 0xffffffc0ff0c8424 */ /* 0x000fe400078e00ff */
[----:B------:R-:W-:Y:S01]  /*0e40*/  @!P0 FFMA R0, R0, 1.84467440737095516160e+19, RZ ;  /* 0x5f80000000008823 */ /* 0x000fe200000000ff */
[----:B------:R-:W-:Y:S02]  /*0e50*/  @!P1 FFMA R13, R3, 1.84467440737095516160e+19, RZ ;  /* 0x5f800000030d9823 */ /* 0x000fe400000000ff */
[----:B------:R-:W-:-:S07]  /*0e60*/  @!P1 IADD3 R12, PT, PT, R12, 0x40, RZ ;  /* 0x000000400c0c9810 */ /* 0x000fce0007ffe0ff */
.L_x_45:
[----:B------:R-:W-:Y:S01]  /*0e70*/  LEA R14, R11, 0xc0800000, 0x17 ;  /* 0xc08000000b0e7811 */ /* 0x000fe200078eb8ff */
[----:B------:R-:W-:Y:S01]  /*0e80*/  VIADD R15, R15, 0xffffff81 ;  /* 0xffffff810f0f7836 */ /* 0x000fe20000000000 */
[----:B------:R-:W-:Y:S02]  /*0e90*/  BSSY.RECONVERGENT B2, `(.L_x_50) ;  /* 0x0000035000027945 */ /* 0x000fe40003800200 */
[----:B------:R-:W-:Y:S01]  /*0ea0*/  IADD3 R16, PT, PT, -R14, R13, RZ ;  /* 0x0000000d0e107210 */ /* 0x000fe20007ffe1ff */
[C---:B------:R-:W-:Y:S01]  /*0eb0*/  IMAD R0, R15.reuse, -0x800000, R0 ;  /* 0xff8000000f007824 */ /* 0x040fe200078e0200 */
[----:B------:R-:W-:Y:S02]  /*0ec0*/  IADD3 R15, PT, PT, R15, 0x7f, -R11 ;  /* 0x0000007f0f0f7810 */ /* 0x000fe40007ffe80b */
[----:B------:R-:W0:Y:S01]  /*0ed0*/  MUFU.RCP R13, R16 ;  /* 0x00000010000d7308 */ /* 0x000e220000001000 */
[----:B------:R-:W-:Y:S01]  /*0ee0*/  FADD.FTZ R17, -R16, -RZ ;  /* 0x800000ff10117221 */ /* 0x000fe20000010100 */
[----:B------:R-:W-:-:S03]  /*0ef0*/  IADD3 R15, PT, PT, R15, R12, RZ ;  /* 0x0000000c0f0f7210 */ /* 0x000fc60007ffe0ff */
        /* <DEDUP_REMOVED lines=8> */
[----:B------:R-:W-:-:S04]  /*0f80*/  LOP3.LUT R11, R11, 0xff, RZ, 0xc0, !PT ;  /* 0x000000ff0b0b7812 */ /* 0x000fc800078ec0ff */
[----:B------:R-:W-:-:S05]  /*0f90*/  IADD3 R16, PT, PT, R11, R15, RZ ;  /* 0x0000000f0b107210 */ /* 0x000fca0007ffe0ff */
        /* <DEDUP_REMOVED lines=10> */
[-CC-:B------:R-:W-:Y:S01]  /*1040*/  FFMA.RZ R11, R13, R17.reuse, R14.reuse ;  /* 0x000000110d0b7223 */ /* 0x180fe2000000c00e */
[C---:B------:R-:W-:Y:S02]  /*1050*/  ISETP.NE.AND P2, PT, R16.reuse, RZ, PT ;  /* 0x000000ff1000720c */ /* 0x040fe40003f45270 */
[C---:B------:R-:W-:Y:S02]  /*1060*/  ISETP.NE.AND P1, PT, R16.reuse, RZ, PT ;  /* 0x000000ff1000720c */ /* 0x040fe40003f25270 */
[----:B------:R-:W-:Y:S01]  /*1070*/  LOP3.LUT R12, R11, 0x7fffff, RZ, 0xc0, !PT ;  /* 0x007fffff0b0c7812 */ /* 0x000fe200078ec0ff */
[CCC-:B------:R-:W-:Y:S01]  /*1080*/  FFMA.RP R11, R13.reuse, R17.reuse, R14.reuse ;  /* 0x000000110d0b7223 */ /* 0x1c0fe2000000800e */
[----:B------:R-:W-:Y:S01]  /*1090*/  FFMA.RM R14, R13, R17, R14 ;  /* 0x000000110d0e7223 */ /* 0x000fe2000000400e */
[----:B------:R-:W-:Y:S02]  /*10a0*/  IADD3 R13, PT, PT, R16, 0x20, RZ ;  /* 0x00000020100d7810 */ /* 0x000fe40007ffe0ff */
[----:B------:R-:W-:-:S02]  /*10b0*/  LOP3.LUT R12, R12, 0x800000, RZ, 0xfc, !PT ;  /* 0x008000000c0c7812 */ /* 0x000fc400078efcff */
[----:B------:R-:W-:Y:S02]  /*10c0*/  IADD3 R15, PT, PT, -R16, RZ, RZ ;  /* 0x000000ff100f7210 */ /* 0x000fe40007ffe1ff */
[----:B------:R-:W-:Y:S02]  /*10d0*/  SHF.L.U32 R13, R12, R13, RZ ;  /* 0x0000000d0c0d7219 */ /* 0x000fe400000006ff */
[----:B------:R-:W-:Y:S02]  /*10e0*/  FSETP.NEU.FTZ.AND P0, PT, R11, R14, PT ;  /* 0x0000000e0b00720b */ /* 0x000fe40003f1d000 */
[----:B------:R-:W-:Y:S02]  /*10f0*/  SEL R11, R15, RZ, P2 ;  /* 0x000000ff0f0b7207 */ /* 0x000fe40001000000 */
[----:B------:R-:W-:Y:S02]  /*1100*/  ISETP.NE.AND P1, PT, R13, RZ, P1 ;  /* 0x000000ff0d00720c */ /* 0x000fe40000f25270 */
[----:B------:R-:W-:-:S02]  /*1110*/  SHF.R.U32.HI R11, RZ, R11, R12 ;  /* 0x0000000bff0b7219 */ /* 0x000fc4000001160c */
[----:B------:R-:W-:Y:S02]  /*1120*/  PLOP3.LUT P0, PT, P0, P1, PT, 0xf8, 0x8f ;  /* 0x00000000008f781c */ /* 0x000fe40000703f70 */
[----:B------:R-:W-:Y:S02]  /*1130*/  SHF.R.U32.HI R13, RZ, 0x1, R11 ;  /* 0x00000001ff0d7819 */ /* 0x000fe4000001160b */
[----:B------:R-:W-:-:S04]  /*1140*/  SEL R12, RZ, 0x1, !P0 ;  /* 0x00000001ff0c7807 */ /* 0x000fc80004000000 */
[----:B------:R-:W-:-:S04]  /*1150*/  LOP3.LUT R12, R12, 0x1, R13, 0xf8, !PT ;  /* 0x000000010c0c7812 */ /* 0x000fc800078ef80d */
[----:B------:R-:W-:-:S05]  /*1160*/  LOP3.LUT R12, R12, R11, RZ, 0xc0, !PT ;  /* 0x0000000b0c0c7212 */ /* 0x000fca00078ec0ff */
[----:B------:R-:W-:-:S05]  /*1170*/  IMAD.IADD R13, R13, 0x1, R12 ;  /* 0x000000010d0d7824 */ /* 0x000fca00078e020c */
[----:B------:R-:W-:Y:S01]  /*1180*/  LOP3.LUT R0, R13, R0, RZ, 0xfc, !PT ;  /* 0x000000000d007212 */ /* 0x000fe200078efcff */
[----:B------:R-:W-:Y:S06]  /*1190*/  BRA `(.L_x_53) ;  /* 0x0000000000107947 */ /* 0x000fec0003800000 */
.L_x_52:
[----:B------:R-:W-:-:S04]  /*11a0*/  LOP3.LUT R0, R0, 0x80000000, RZ, 0xc0, !PT ;  /* 0x8000000000007812 */ /* 0x000fc800078ec0ff */
[----:B------:R-:W-:Y:S01]  /*11b0*/  LOP3.LUT R0, R0, 0x7f800000, RZ, 0xfc, !PT ;  /* 0x7f80000000007812 */ /* 0x000fe200078efcff */
[----:B------:R-:W-:Y:S06]  /*11c0*/  BRA `(.L_x_53) ;  /* 0x0000000000047947 */ /* 0x000fec0003800000 */
.L_x_51:
[----:B------:R-:W-:-:S07]  /*11d0*/  LEA R0, R15, R0, 0x17 ;  /* 0x000000000f007211 */ /* 0x000fce00078eb8ff */
.L_x_53:
[----:B------:R-:W-:Y:S05]  /*11e0*/  BSYNC.RECONVERGENT B2 ;  /* 0x0000000000027941 */ /* 0x000fea0003800200 */
.L_x_50:
[----:B------:R-:W-:Y:S05]  /*11f0*/  BRA `(.L_x_54) ;  /* 0x0000000000207947 */ /* 0x000fea0003800000 */
.L_x_49:
[----:B------:R-:W-:-:S04]  /*1200*/  LOP3.LUT R0, R13, 0x80000000, R0, 0x48, !PT ;  /* 0x800000000d007812 */ /* 0x000fc800078e4800 */
[----:B------:R-:W-:Y:S01]  /*1210*/  LOP3.LUT R0, R0, 0x7f800000, RZ, 0xfc, !PT ;  /* 0x7f80000000007812 */ /* 0x000fe200078efcff */
[----:B------:R-:W-:Y:S06]  /*1220*/  BRA `(.L_x_54) ;  /* 0x0000000000147947 */ /* 0x000fec0003800000 */
.L_x_48:
[----:B------:R-:W-:Y:S01]  /*1230*/  LOP3.LUT R0, R13, 0x80000000, R0, 0x48, !PT ;  /* 0x800000000d007812 */ /* 0x000fe200078e4800 */
[----:B------:R-:W-:Y:S06]  /*1240*/  BRA `(.L_x_54) ;  /* 0x00000000000c7947 */ /* 0x000fec0003800000 */
.L_x_47:
[----:B------:R-:W0:Y:S01]  /*1250*/  MUFU.RSQ R0, -QNAN ;  /* 0xffc0000000007908 */ /* 0x000e220000001400 */
[----:B------:R-:W-:Y:S05]  /*1260*/  BRA `(.L_x_54) ;  /* 0x0000000000047947 */ /* 0x000fea0003800000 */
.L_x_46:
[----:B------:R-:W-:-:S07]  /*1270*/  FADD.FTZ R0, R0, R3 ;  /* 0x0000000300007221 */ /* 0x000fce0000010000 */
.L_x_54:
[----:B------:R-:W-:Y:S05]  /*1280*/  BSYNC.RECONVERGENT B1 ;  /* 0x0000000000017941 */ /* 0x000fea0003800200 */
.L_x_44:
[----:B------:R-:W-:-:S04]  /*1290*/  HFMA2 R11, -RZ, RZ, 0, 0 ;  /* 0x00000000ff0b7431 */ /* 0x000fc800000001ff */
[----:B0-----:R-:W-:Y:S05]  /*12a0*/  RET.REL.NODEC R10 `(_Z8init_gpuiiiPf) ;  /* 0xffffffec0a547950 */ /* 0x001fea0003c3ffff */
.L_x_55:
        /* <DEDUP_REMOVED lines=13> */
.L_x_57:


//--------------------- .nv.shared._Z19iteration_gpu_tilediiiPfPKfii --------------------------
	.section	.nv.shared._Z19iteration_gpu_tilediiiPfPKfii,"aw",@nobits
	.sectionflags	@""
	.align	16
	.zero		1024


//--------------------- .nv.shared.reserved.0     --------------------------
	.section	.nv.shared.reserved.0,"aw",@nobits
	.weak		__nv_reservedSMEM_offset_0_alias
	.size		__nv_reservedSMEM_offset_0_alias, 0, 64
	.other		__nv_reservedSMEM_offset_0_alias,@"STO_CUDA_RESERVED_SHARED STV_DEFAULT"
__nv_reservedSMEM_offset_0_alias:
	.zero		0
	.zero		64


//--------------------- .nv.shared._Z8init_gpuiiiPf --------------------------
	.section	.nv.shared._Z8init_gpuiiiPf,"aw",@nobits
	.sectionflags	@""
	.align	16
	.zero		1024


//--------------------- .nv.constant0._Z19iteration_gpu_tilediiiPfPKfii --------------------------
	.section	.nv.constant0._Z19iteration_gpu_tilediiiPfPKfii,"a",@progbits
	.sectionflags	@""
	.align	4
.nv.constant0._Z19iteration_gpu_tilediiiPfPKfii:
	.zero		936


//--------------------- .nv.constant0._Z8init_gpuiiiPf --------------------------
	.section	.nv.constant0._Z8init_gpuiiiPf,"a",@progbits
	.sectionflags	@""
	.align	4
.nv.constant0._Z8init_gpuiiiPf:
	.zero		920


//--------------------- SYMBOLS --------------------------

	.type		.nv.reservedSmem.offset0,@object
	.size		.nv.reservedSmem.offset0,0x4
	.type		.nv.reservedSmem.cap,@object
	.size		.nv.reservedSmem.cap,0x4
